// auto-generated by cutlass_sweep.epilogue — config: {"arch": "sm_90", "cluster_m": 2, "cluster_n": 1, "dtype": "bf16", "fusion": "relu", "tile_k": 64, "tile_m": 256, "tile_n": 128}
#include "cutlass/cutlass.h"
#include "cutlass/gemm/collective/collective_builder.hpp"
#include "cutlass/gemm/device/gemm_universal_adapter.h"
#include "cutlass/gemm/kernel/gemm_universal.hpp"
#include "cutlass/epilogue/collective/collective_builder.hpp"
#include "cutlass/epilogue/fusion/operations.hpp"
#include "cutlass/epilogue/thread/activation.h"

using Elem = cutlass::bfloat16_t;
using Acc  = float;
using TileShape    = cute::Shape<cute::_256, cute::_128, cute::_64>;
using ClusterShape = cute::Shape<cute::_2, cute::_1, cute::_1>;
using FusionOp     = cutlass::epilogue::fusion::LinCombEltAct<cutlass::epilogue::thread::ReLU, Elem, Acc>;

using CollectiveEpilogue = typename cutlass::epilogue::collective::CollectiveBuilder<
    cutlass::arch::Sm90, cutlass::arch::OpClassTensorOp,
    TileShape, ClusterShape,
    cutlass::epilogue::collective::EpilogueTileAuto,
    Acc, Acc,
    Elem, cutlass::layout::RowMajor, 128 / cutlass::sizeof_bits<Elem>::value,
    Elem, cutlass::layout::RowMajor, 128 / cutlass::sizeof_bits<Elem>::value,
    cutlass::epilogue::TmaWarpSpecializedCooperative,
    FusionOp
  >::CollectiveOp;

using CollectiveMainloop = typename cutlass::gemm::collective::CollectiveBuilder<
    cutlass::arch::Sm90, cutlass::arch::OpClassTensorOp,
    Elem, cutlass::layout::RowMajor, 128 / cutlass::sizeof_bits<Elem>::value,
    Elem, cutlass::layout::ColumnMajor, 128 / cutlass::sizeof_bits<Elem>::value,
    Acc,
    TileShape, ClusterShape,
    cutlass::gemm::collective::StageCountAutoCarveout<
        static_cast<int>(sizeof(typename CollectiveEpilogue::SharedStorage))>,
    cutlass::gemm::KernelTmaWarpSpecializedCooperative
  >::CollectiveOp;

using GemmKernel = cutlass::gemm::kernel::GemmUniversal<
    cute::Shape<int,int,int,int>, CollectiveMainloop, CollectiveEpilogue>;
using Gemm = cutlass::gemm::device::GemmUniversalAdapter<GemmKernel>;

auto* _anchor = &cutlass::device_kernel<GemmKernel>;


// ===== COMPILED SASS (sm_90a) =====

	.target	sm_90a

	.elftype	@"ET_EXEC"


//--------------------- .note.nv.tkinfo           --------------------------
	.section	.note.nv.tkinfo,"",@"SHT_NOTE"
	.sectionflags	@"SHF_NOTE_NV_TKINFO"
	.tkinfo
        /*0018*/ 	.word	0x00000002
        /*0030*/ 	.string	""
        /*0030*/ 	.string	"ptxas"
        /*0030*/ 	.string	"Cuda compilation tools, release 13.0, V13.0.88"
        /*0030*/ 	.string	"Build cuda_13.0.r13.0/compiler.36424714_0"
        /*0030*/ 	.string	"-arch sm_90a -m 64 "



//--------------------- .note.nv.cuinfo           --------------------------
	.section	.note.nv.cuinfo,"",@"SHT_NOTE"
	.sectionflags	@"SHF_NOTE_NV_CUINFO"
        /*0018*/ 	.short	0x0002
        /*001a*/ 	.short	0x005a
        /*001c*/ 	.short	0x0082
	.zero		2


//--------------------- .nv.info                  --------------------------
	.section	.nv.info,"",@"SHT_CUDA_INFO"
	.align	4


	//----- nvinfo : EIATTR_REGCOUNT
	.align		4
        /*0000*/ 	.byte	0x04, 0x2f
        /*0002*/ 	.short	(.L_18 - .L_17)
	.align		4
.L_17:
        /*0004*/ 	.word	index@(_ZN7cutlass13device_kernelINS_4gemm6kernel13GemmUniversalIN4cute5tupleIJiiiiEEENS1_10collective13CollectiveMmaINS1_34MainloopSm90TmaGmmaWarpSpecializedILi4ENS5_IJNS4_1CILi2EEENSA_ILi1EEESC_EEENS1_35KernelTmaWarpSpecializedCooperativeEEENS5_IJNSA_ILi256EEENSA_ILi128EEENSA_ILi64EEEEEENS_10bfloat16_tENS5_IJlSC_lEEESK_SL_NS4_8TiledMMAINS4_8MMA_AtomIJNS4_4SM904GMMA28MMA_64x128x16_F32BF16BF16_SSILNSP_5MajorE0ELSR_0ELNSP_7ScaleInE1ELSS_1EEEEEENS4_6LayoutISD_NS5_IJSC_NSA_ILi0EEESW_EEEEENS5_IJNS4_10UnderscoreESZ_SZ_EEEEENS4_13SM90_TMA_LOADENS4_14ComposedLayoutINS4_7SwizzleILi3ELi4ELi3EEENS4_18smem_ptr_flag_bitsILi16EEENSV_INS5_IJNSA_ILi8EEESI_EEENS5_IJSI_SC_EEEEEEEvNS4_8identityENS4_23SM90_TMA_LOAD_MULTICASTES1C_vS1D_EENS_8epilogue10collective18CollectiveEpilogueINS1G_22Sm90TmaWarpSpecializedILi4ELi2ELi16ELb1ELb0EEEJSJ_NS5_IJSH_NSA_ILi32EEEEEESK_SL_SK_SL_NS1G_6fusion15FusionCallbacksIS1K_NS1N_13LinCombEltActINS1G_6thread4ReLuESK_fSK_fLNS_15FloatRoundStyleE2EEESJ_S1M_JEEES12_NS13_INS14_ILi2ELi4ELi3EEES17_NSV_INS5_IJS18_S1L_EEENS5_IJS1L_SC_EEEEEEENS4_17SM75_U32x4_LDSM_NENS4_14SM90_TMA_STOREES1Z_NS4_17SM90_U32x4_STSM_NENS4_9Copy_AtomIJS22_NS_6half_tEEEEvEEEvvEEEEvNT_6ParamsE)
        /*0008*/ 	.word	0x000000a8


	//----- nvinfo : EIATTR_FRAME_SIZE
	.align		4
.L_18:
        /*000c*/ 	.byte	0x04, 0x11
        /*000e*/ 	.short	(.L_20 - .L_19)
	.align		4
.L_19:
        /*0010*/ 	.word	index@(_ZN7cutlass13device_kernelINS_4gemm6kernel13GemmUniversalIN4cute5tupleIJiiiiEEENS1_10collective13CollectiveMmaINS1_34MainloopSm90TmaGmmaWarpSpecializedILi4ENS5_IJNS4_1CILi2EEENSA_ILi1EEESC_EEENS1_35KernelTmaWarpSpecializedCooperativeEEENS5_IJNSA_ILi256EEENSA_ILi128EEENSA_ILi64EEEEEENS_10bfloat16_tENS5_IJlSC_lEEESK_SL_NS4_8TiledMMAINS4_8MMA_AtomIJNS4_4SM904GMMA28MMA_64x128x16_F32BF16BF16_SSILNSP_5MajorE0ELSR_0ELNSP_7ScaleInE1ELSS_1EEEEEENS4_6LayoutISD_NS5_IJSC_NSA_ILi0EEESW_EEEEENS5_IJNS4_10UnderscoreESZ_SZ_EEEEENS4_13SM90_TMA_LOADENS4_14ComposedLayoutINS4_7SwizzleILi3ELi4ELi3EEENS4_18smem_ptr_flag_bitsILi16EEENSV_INS5_IJNSA_ILi8EEESI_EEENS5_IJSI_SC_EEEEEEEvNS4_8identityENS4_23SM90_TMA_LOAD_MULTICASTES1C_vS1D_EENS_8epilogue10collective18CollectiveEpilogueINS1G_22Sm90TmaWarpSpecializedILi4ELi2ELi16ELb1ELb0EEEJSJ_NS5_IJSH_NSA_ILi32EEEEEESK_SL_SK_SL_NS1G_6fusion15FusionCallbacksIS1K_NS1N_13LinCombEltActINS1G_6thread4ReLuESK_fSK_fLNS_15FloatRoundStyleE2EEESJ_S1M_JEEES12_NS13_INS14_ILi2ELi4ELi3EEES17_NSV_INS5_IJS18_S1L_EEENS5_IJS1L_SC_EEEEEEENS4_17SM75_U32x4_LDSM_NENS4_14SM90_TMA_STOREES1Z_NS4_17SM90_U32x4_STSM_NENS4_9Copy_AtomIJS22_NS_6half_tEEEEvEEEvvEEEEvNT_6ParamsE)
        /*0014*/ 	.word	0x00000000


	//----- nvinfo : EIATTR_MIN_STACK_SIZE
	.align		4
.L_20:
        /*0018*/ 	.byte	0x04, 0x12
        /*001a*/ 	.short	(.L_22 - .L_21)
	.align		4
.L_21:
        /*001c*/ 	.word	index@(_ZN7cutlass13device_kernelINS_4gemm6kernel13GemmUniversalIN4cute5tupleIJiiiiEEENS1_10collective13CollectiveMmaINS1_34MainloopSm90TmaGmmaWarpSpecializedILi4ENS5_IJNS4_1CILi2EEENSA_ILi1EEESC_EEENS1_35KernelTmaWarpSpecializedCooperativeEEENS5_IJNSA_ILi256EEENSA_ILi128EEENSA_ILi64EEEEEENS_10bfloat16_tENS5_IJlSC_lEEESK_SL_NS4_8TiledMMAINS4_8MMA_AtomIJNS4_4SM904GMMA28MMA_64x128x16_F32BF16BF16_SSILNSP_5MajorE0ELSR_0ELNSP_7ScaleInE1ELSS_1EEEEEENS4_6LayoutISD_NS5_IJSC_NSA_ILi0EEESW_EEEEENS5_IJNS4_10UnderscoreESZ_SZ_EEEEENS4_13SM90_TMA_LOADENS4_14ComposedLayoutINS4_7SwizzleILi3ELi4ELi3EEENS4_18smem_ptr_flag_bitsILi16EEENSV_INS5_IJNSA_ILi8EEESI_EEENS5_IJSI_SC_EEEEEEEvNS4_8identityENS4_23SM90_TMA_LOAD_MULTICASTES1C_vS1D_EENS_8epilogue10collective18CollectiveEpilogueINS1G_22Sm90TmaWarpSpecializedILi4ELi2ELi16ELb1ELb0EEEJSJ_NS5_IJSH_NSA_ILi32EEEEEESK_SL_SK_SL_NS1G_6fusion15FusionCallbacksIS1K_NS1N_13LinCombEltActINS1G_6thread4ReLuESK_fSK_fLNS_15FloatRoundStyleE2EEESJ_S1M_JEEES12_NS13_INS14_ILi2ELi4ELi3EEES17_NSV_INS5_IJS18_S1L_EEENS5_IJS1L_SC_EEEEEEENS4_17SM75_U32x4_LDSM_NENS4_14SM90_TMA_STOREES1Z_NS4_17SM90_U32x4_STSM_NENS4_9Copy_AtomIJS22_NS_6half_tEEEEvEEEvvEEEEvNT_6ParamsE)
        /*0020*/ 	.word	0x00000000
.L_22:


//--------------------- .nv.compat                --------------------------
	.section	.nv.compat,"",@"SHT_CUDA_COMPAT_INFO"
	.align	4
        /*0000*/ 	.byte	0x02, 0x09, 0x01, 0x00, 0x02, 0x02, 0x04, 0x00, 0x02, 0x05, 0x05, 0x00, 0x03, 0x07, 0x01, 0x01
        /*0010*/ 	.byte	0x02, 0x03, 0x01, 0x00, 0x02, 0x06, 0x01, 0x00, 0x04, 0x0b, 0x08, 0x00, 0x00, 0x00, 0x00, 0x00
        /*0020*/ 	.byte	0x00, 0x00, 0x00, 0x00


//--------------------- .nv.info._ZN7cutlass13device_kernelINS_4gemm6kernel13GemmUniversalIN4cute5tupleIJiiiiEEENS1_10collective13CollectiveMmaINS1_34MainloopSm90TmaGmmaWarpSpecializedILi4ENS5_IJNS4_1CILi2EEENSA_ILi1EEESC_EEENS1_35KernelTmaWarpSpecializedCooperativeEEENS5_IJNSA_ILi256EEENSA_ILi128EEENSA_ILi64EEEEEENS_10bfloat16_tENS5_IJlSC_lEEESK_SL_NS4_8TiledMMAINS4_8MMA_AtomIJNS4_4SM904GMMA28MMA_64x128x16_F32BF16BF16_SSILNSP_5MajorE0ELSR_0ELNSP_7ScaleInE1ELSS_1EEEEEENS4_6LayoutISD_NS5_IJSC_NSA_ILi0EEESW_EEEEENS5_IJNS4_10UnderscoreESZ_SZ_EEEEENS4_13SM90_TMA_LOADENS4_14ComposedLayoutINS4_7SwizzleILi3ELi4ELi3EEENS4_18smem_ptr_flag_bitsILi16EEENSV_INS5_IJNSA_ILi8EEESI_EEENS5_IJSI_SC_EEEEEEEvNS4_8identityENS4_23SM90_TMA_LOAD_MULTICASTES1C_vS1D_EENS_8epilogue10collective18CollectiveEpilogueINS1G_22Sm90TmaWarpSpecializedILi4ELi2ELi16ELb1ELb0EEEJSJ_NS5_IJSH_NSA_ILi32EEEEEESK_SL_SK_SL_NS1G_6fusion15FusionCallbacksIS1K_NS1N_13LinCombEltActINS1G_6thread4ReLuESK_fSK_fLNS_15FloatRoundStyleE2EEESJ_S1M_JEEES12_NS13_INS14_ILi2ELi4ELi3EEES17_NSV_INS5_IJS18_S1L_EEENS5_IJS1L_SC_EEEEEEENS4_17SM75_U32x4_LDSM_NENS4_14SM90_TMA_STOREES1Z_NS4_17SM90_U32x4_STSM_NENS4_9Copy_AtomIJS22_NS_6half_tEEEEvEEEvvEEEEvNT_6ParamsE --------------------------
	.section	.nv.info._ZN7cutlass13device_kernelINS_4gemm6kernel13GemmUniversalIN4cute5tupleIJiiiiEEENS1_10collective13CollectiveMmaINS1_34MainloopSm90TmaGmmaWarpSpecializedILi4ENS5_IJNS4_1CILi2EEENSA_ILi1EEESC_EEENS1_35KernelTmaWarpSpecializedCooperativeEEENS5_IJNSA_ILi256EEENSA_ILi128EEENSA_ILi64EEEEEENS_10bfloat16_tENS5_IJlSC_lEEESK_SL_NS4_8TiledMMAINS4_8MMA_AtomIJNS4_4SM904GMMA28MMA_64x128x16_F32BF16BF16_SSILNSP_5MajorE0ELSR_0ELNSP_7ScaleInE1ELSS_1EEEEEENS4_6LayoutISD_NS5_IJSC_NSA_ILi0EEESW_EEEEENS5_IJNS4_10UnderscoreESZ_SZ_EEEEENS4_13SM90_TMA_LOADENS4_14ComposedLayoutINS4_7SwizzleILi3ELi4ELi3EEENS4_18smem_ptr_flag_bitsILi16EEENSV_INS5_IJNSA_ILi8EEESI_EEENS5_IJSI_SC_EEEEEEEvNS4_8identityENS4_23SM90_TMA_LOAD_MULTICASTES1C_vS1D_EENS_8epilogue10collective18CollectiveEpilogueINS1G_22Sm90TmaWarpSpecializedILi4ELi2ELi16ELb1ELb0EEEJSJ_NS5_IJSH_NSA_ILi32EEEEEESK_SL_SK_SL_NS1G_6fusion15FusionCallbacksIS1K_NS1N_13LinCombEltActINS1G_6thread4ReLuESK_fSK_fLNS_15FloatRoundStyleE2EEESJ_S1M_JEEES12_NS13_INS14_ILi2ELi4ELi3EEES17_NSV_INS5_IJS18_S1L_EEENS5_IJS1L_SC_EEEEEEENS4_17SM75_U32x4_LDSM_NENS4_14SM90_TMA_STOREES1Z_NS4_17SM90_U32x4_STSM_NENS4_9Copy_AtomIJS22_NS_6half_tEEEEvEEEvvEEEEvNT_6ParamsE,"",@"SHT_CUDA_INFO"
	.sectionflags	@""
	.align	4


	//----- nvinfo : EIATTR_CUDA_API_VERSION
	.align		4
        /*0000*/ 	.byte	0x04, 0x37
        /*0002*/ 	.short	(.L_24 - .L_23)
.L_23:
        /*0004*/ 	.word	0x00000082


	//----- nvinfo : EIATTR_KPARAM_INFO
	.align		4
.L_24:
        /*0008*/ 	.byte	0x04, 0x17
        /*000a*/ 	.short	(.L_26 - .L_25)
.L_25:
        /*000c*/ 	.word	0x00000000
        /*0010*/ 	.short	0x0000
        /*0012*/ 	.short	0x0070
        /*0014*/ 	.byte	0x00, 0xf0, 0x01, 0x1c


	//----- nvinfo : EIATTR_SPARSE_MMA_MASK
	.align		4
.L_26:
        /*0018*/ 	.byte	0x03, 0x50
        /*001a*/ 	.short	0x0000


	//----- nvinfo : EIATTR_MAXREG_COUNT
	.align		4
        /*001c*/ 	.byte	0x03, 0x1b
        /*001e*/ 	.short	0x00a8


	//----- nvinfo : EIATTR_NUM_BARRIERS
	.align		4
        /*0020*/ 	.byte	0x02, 0x4c
        /*0022*/ 	.byte	0x02
	.zero		1


	//----- nvinfo : EIATTR_EXTERNS
	.align		4
        /*0024*/ 	.byte	0x04, 0x0f
        /*0026*/ 	.short	(.L_28 - .L_27)


	//   ....[0]....
	.align		4
.L_27:
        /*0028*/ 	.word	index@(__assertfail)


	//----- nvinfo : EIATTR_MERCURY_ISA_VERSION
	.align		4
.L_28:
        /*002c*/ 	.byte	0x03, 0x5f
        /*002e*/ 	.short	0x0101


	//----- nvinfo : EIATTR_INT_WARP_WIDE_INSTR_OFFSETS
	.align		4
        /*0030*/ 	.byte	0x04, 0x31
        /*0032*/ 	.short	(.L_30 - .L_29)


	//   ....[0]....
.L_29:
        /*0034*/ 	.word	0x000009f0


	//   ....[1]....
        /*0038*/ 	.word	0x00000a30


	//   ....[2]....
        /*003c*/ 	.word	0x00000b50


	//   ....[3]....
        /*0040*/ 	.word	0x000023d0


	//----- nvinfo : EIATTR_COOP_GROUP_MASK_REGIDS
	.align		4
.L_30:
        /*0044*/ 	.byte	0x04, 0x29
        /*0046*/ 	.short	(.L_32 - .L_31)


	//   ....[0]....
.L_31:
        /*0048*/ 	.word	0xffffffff


	//   ....[1]....
        /*004c*/ 	.word	0xffffffff


	//   ....[2]....
        /*0050*/ 	.word	0xffffffff


	//   ....[3]....
        /*0054*/ 	.word	0xffffffff


	//   ....[4]....
        /*0058*/ 	.word	0xffffffff


	//   ....[5]....
        /*005c*/ 	.word	0xffffffff


	//   ....[6]....
        /*0060*/ 	.word	0xffffffff


	//----- nvinfo : EIATTR_COOP_GROUP_INSTR_OFFSETS
	.align		4
.L_32:
        /*0064*/ 	.byte	0x04, 0x28
        /*0066*/ 	.short	(.L_34 - .L_33)


	//   ....[0]....
.L_33:
        /*0068*/ 	.word	0x00000070


	//   ....[1]....
        /*006c*/ 	.word	0x00000080


	//   ....[2]....
        /*0070*/ 	.word	0x00000440


	//   ....[3]....
        /*0074*/ 	.word	0x000005d0


	//   ....[4]....
        /*0078*/ 	.word	0x00000800


	//   ....[5]....
        /*007c*/ 	.word	0x00000c80


	//   ....[6]....
        /*0080*/ 	.word	0x00001750


	//----- nvinfo : EIATTR_REG_RECONFIG
	.align		4
.L_34:
        /*0084*/ 	.byte	0x01, 0x54
	.zero		2


	//----- nvinfo : EIATTR_SYSCALL_OFFSETS
	.align		4
        /*0088*/ 	.byte	0x04, 0x46
        /*008a*/ 	.short	(.L_36 - .L_35)


	//   ....[0]....
.L_35:
        /*008c*/ 	.word	0x00001910


	//   ....[1]....
        /*0090*/ 	.word	0x00002600


	//   ....[2]....
        /*0094*/ 	.word	0x000026f0


	//----- nvinfo : EIATTR_MBARRIER_INSTR_OFFSETS
	.align		4
.L_36:
        /*0098*/ 	.byte	0x04, 0x39
        /*009a*/ 	.short	(.L_38 - .L_37)


	//   ....[0]....
.L_37:
        /*009c*/ 	.word	0x00000540
        /*00a0*/ 	.word	0x000000ff
        /*00a4*/ 	.word	0x00000000
        /*00a8*/ 	.short	0x0100
        /*00aa*/ 	.byte	0x08
	.zero		1


	//   ....[1]....
        /*00ac*/ 	.word	0x00000550
        /*00b0*/ 	.word	0x000000ff
        /*00b4*/ 	.word	0x00000020
        /*00b8*/ 	.short	0x0100
        /*00ba*/ 	.byte	0x08
	.zero		1


	//   ....[2]....
        /*00bc*/ 	.word	0x00000560
        /*00c0*/ 	.word	0x000000ff
        /*00c4*/ 	.word	0x00000008
        /*00c8*/ 	.short	0x0100
        /*00ca*/ 	.byte	0x08
	.zero		1


	//   ....[3]....
        /*00cc*/ 	.word	0x00000570
        /*00d0*/ 	.word	0x000000ff
        /*00d4*/ 	.word	0x00000028
        /*00d8*/ 	.short	0x0100
        /*00da*/ 	.byte	0x08
	.zero		1


	//   ....[4]....
        /*00dc*/ 	.word	0x00000580
        /*00e0*/ 	.word	0x000000ff
        /*00e4*/ 	.word	0x00000010
        /*00e8*/ 	.short	0x0100
        /*00ea*/ 	.byte	0x08
	.zero		1


	//   ....[5]....
        /*00ec*/ 	.word	0x00000590
        /*00f0*/ 	.word	0x000000ff
        /*00f4*/ 	.word	0x00000030
        /*00f8*/ 	.short	0x0100
        /*00fa*/ 	.byte	0x08
	.zero		1


	//   ....[6]....
        /*00fc*/ 	.word	0x000005a0
        /*0100*/ 	.word	0x000000ff
        /*0104*/ 	.word	0x00000018
        /*0108*/ 	.short	0x0100
        /*010a*/ 	.byte	0x08
	.zero		1


	//   ....[7]....
        /*010c*/ 	.word	0x000005b0
        /*0110*/ 	.word	0x000000ff
        /*0114*/ 	.word	0x00000038
        /*0118*/ 	.short	0x0100
        /*011a*/ 	.byte	0x08
	.zero		1


	//   ....[8]....
        /*011c*/ 	.word	0x00000710
        /*0120*/ 	.word	0x000000ff
        /*0124*/ 	.word	0x00000040
        /*0128*/ 	.short	0x0100
        /*012a*/ 	.byte	0x08
	.zero		1


	//   ....[9]....
        /*012c*/ 	.word	0x00000720
        /*0130*/ 	.word	0x000000ff
        /*0134*/ 	.word	0x00000060
        /*0138*/ 	.short	0x0100
        /*013a*/ 	.byte	0x08
	.zero		1


	//   ....[10]....
        /*013c*/ 	.word	0x00000730
        /*0140*/ 	.word	0x000000ff
        /*0144*/ 	.word	0x00000048
        /*0148*/ 	.short	0x0100
        /*014a*/ 	.byte	0x08
	.zero		1


	//   ....[11]....
        /*014c*/ 	.word	0x00000740
        /*0150*/ 	.word	0x000000ff
        /*0154*/ 	.word	0x00000068
        /*0158*/ 	.short	0x0100
        /*015a*/ 	.byte	0x08
	.zero		1


	//   ....[12]....
        /*015c*/ 	.word	0x00000750
        /*0160*/ 	.word	0x000000ff
        /*0164*/ 	.word	0x00000050
        /*0168*/ 	.short	0x0100
        /*016a*/ 	.byte	0x08
	.zero		1


	//   ....[13]....
        /*016c*/ 	.word	0x00000760
        /*0170*/ 	.word	0x000000ff
        /*0174*/ 	.word	0x00000070
        /*0178*/ 	.short	0x0100
        /*017a*/ 	.byte	0x08
	.zero		1


	//   ....[14]....
        /*017c*/ 	.word	0x00000770
        /*0180*/ 	.word	0x000000ff
        /*0184*/ 	.word	0x00000058
        /*0188*/ 	.short	0x0100
        /*018a*/ 	.byte	0x08
	.zero		1


	//   ....[15]....
        /*018c*/ 	.word	0x00000780
        /*0190*/ 	.word	0x000000ff
        /*0194*/ 	.word	0x00000078
        /*0198*/ 	.short	0x0100
        /*019a*/ 	.byte	0x08
	.zero		1


	//   ....[16]....
        /*019c*/ 	.word	0x00000bc0
        /*01a0*/ 	.word	0x000000ff
        /*01a4*/ 	.word	0x00000080
        /*01a8*/ 	.short	0x0100
        /*01aa*/ 	.byte	0x06
	.zero		1


	//   ....[17]....
        /*01ac*/ 	.word	0x00000c30
        /*01b0*/ 	.word	0x000000ff
        /*01b4*/ 	.word	0x00000088
        /*01b8*/ 	.short	0x0100
        /*01ba*/ 	.byte	0x06
	.zero		1


	//   ....[18]....
        /*01bc*/ 	.word	0x00001990
        /*01c0*/ 	.word	0x00000003
        /*01c4*/ 	.word	0x00000000
        /*01c8*/ 	.short	0x010a
        /*01ca*/ 	.byte	0x3f
	.zero		1


	//   ....[19]....
        /*01cc*/ 	.word	0x000019d0
        /*01d0*/ 	.word	0x00000003
        /*01d4*/ 	.word	0x00000000
        /*01d8*/ 	.short	0x010a
        /*01da*/ 	.byte	0x3f
	.zero		1


	//   ....[20]....
        /*01dc*/ 	.word	0x00001e80
        /*01e0*/ 	.word	0x000000ff
        /*01e4*/ 	.word	0x00000000
        /*01e8*/ 	.short	0x010a
        /*01ea*/ 	.byte	0x07
	.zero		1


	//   ....[21]....
        /*01ec*/ 	.word	0x00001ec0
        /*01f0*/ 	.word	0x000000ff
        /*01f4*/ 	.word	0x00000000
        /*01f8*/ 	.short	0x010a
        /*01fa*/ 	.byte	0x07
	.zero		1


	//   ....[22]....
        /*01fc*/ 	.word	0x00002260
        /*0200*/ 	.word	0x00000004
        /*0204*/ 	.word	0x00000000
        /*0208*/ 	.short	0x0101
        /*020a*/ 	.byte	0x3f
	.zero		1


	//   ....[23]....
        /*020c*/ 	.word	0x00002450
        /*0210*/ 	.word	0x00000000
        /*0214*/ 	.word	0x00000000
        /*0218*/ 	.short	0x0101
        /*021a*/ 	.byte	0x3f
	.zero		1


	//   ....[24]....
        /*021c*/ 	.word	0x00002bb0
        /*0220*/ 	.word	0x000000ff
        /*0224*/ 	.word	0x00000040
        /*0228*/ 	.short	0x010a
        /*022a*/ 	.byte	0x34
	.zero		1


	//   ....[25]....
        /*022c*/ 	.word	0x000033b0
        /*0230*/ 	.word	0x000000ff
        /*0234*/ 	.word	0x00000000
        /*0238*/ 	.short	0x0101
        /*023a*/ 	.byte	0x04
	.zero		1


	//   ....[26]....
        /*023c*/ 	.word	0x00003480
        /*0240*/ 	.word	0x00000004
        /*0244*/ 	.word	0x00000040
        /*0248*/ 	.short	0x010a
        /*024a*/ 	.byte	0x3f
	.zero		1


	//   ....[27]....
        /*024c*/ 	.word	0x00003ac0
        /*0250*/ 	.word	0x000000ff
        /*0254*/ 	.word	0x00000000
        /*0258*/ 	.short	0x0101
        /*025a*/ 	.byte	0x04
	.zero		1


	//   ....[28]....
        /*025c*/ 	.word	0x00003bb0
        /*0260*/ 	.word	0x00000004
        /*0264*/ 	.word	0x00000040
        /*0268*/ 	.short	0x010a
        /*026a*/ 	.byte	0x3f
	.zero		1


	//   ....[29]....
        /*026c*/ 	.word	0x00004210
        /*0270*/ 	.word	0x000000ff
        /*0274*/ 	.word	0x00000000
        /*0278*/ 	.short	0x0101
        /*027a*/ 	.byte	0x04
	.zero		1


	//   ....[30]....
        /*027c*/ 	.word	0x000042f0
        /*0280*/ 	.word	0x00000005
        /*0284*/ 	.word	0x00000040
        /*0288*/ 	.short	0x010a
        /*028a*/ 	.byte	0x3f
	.zero		1


	//   ....[31]....
        /*028c*/ 	.word	0x00004960
        /*0290*/ 	.word	0x000000ff
        /*0294*/ 	.word	0x00000000
        /*0298*/ 	.short	0x0101
        /*029a*/ 	.byte	0x04
	.zero		1


	//   ....[32]....
        /*029c*/ 	.word	0x00004a40
        /*02a0*/ 	.word	0x00000004
        /*02a4*/ 	.word	0x00000040
        /*02a8*/ 	.short	0x010a
        /*02aa*/ 	.byte	0x3f
	.zero		1


	//   ....[33]....
        /*02ac*/ 	.word	0x00005090
        /*02b0*/ 	.word	0x000000ff
        /*02b4*/ 	.word	0x00000000
        /*02b8*/ 	.short	0x0101
        /*02ba*/ 	.byte	0x04
	.zero		1


	//   ....[34]....
        /*02bc*/ 	.word	0x00005170
        /*02c0*/ 	.word	0x00000004
        /*02c4*/ 	.word	0x00000040
        /*02c8*/ 	.short	0x010a
        /*02ca*/ 	.byte	0x3f
	.zero		1


	//   ....[35]....
        /*02cc*/ 	.word	0x000057c0
        /*02d0*/ 	.word	0x000000ff
        /*02d4*/ 	.word	0x00000000
        /*02d8*/ 	.short	0x0101
        /*02da*/ 	.byte	0x04
	.zero		1


	//   ....[36]....
        /*02dc*/ 	.word	0x000058a0
        /*02e0*/ 	.word	0x00000004
        /*02e4*/ 	.word	0x00000040
        /*02e8*/ 	.short	0x010a
        /*02ea*/ 	.byte	0x3f
	.zero		1


	//   ....[37]....
        /*02ec*/ 	.word	0x00005ef0
        /*02f0*/ 	.word	0x000000ff
        /*02f4*/ 	.word	0x00000000
        /*02f8*/ 	.short	0x0101
        /*02fa*/ 	.byte	0x04
	.zero		1


	//   ....[38]....
        /*02fc*/ 	.word	0x00005fc0
        /*0300*/ 	.word	0x00000004
        /*0304*/ 	.word	0x00000040
        /*0308*/ 	.short	0x010a
        /*030a*/ 	.byte	0x3f
	.zero		1


	//   ....[39]....
        /*030c*/ 	.word	0x000065d0
        /*0310*/ 	.word	0x000000ff
        /*0314*/ 	.word	0x00000000
        /*0318*/ 	.short	0x0101
        /*031a*/ 	.byte	0x04
	.zero		1


	//   ....[40]....
        /*031c*/ 	.word	0x00006f90
        /*0320*/ 	.word	0x000000ff
        /*0324*/ 	.word	0x00000000
        /*0328*/ 	.short	0x0101
        /*032a*/ 	.byte	0x04
	.zero		1


	//   ....[41]....
        /*032c*/ 	.word	0x000075a0
        /*0330*/ 	.word	0x000000ff
        /*0334*/ 	.word	0x00000088
        /*0338*/ 	.short	0x010a
        /*033a*/ 	.byte	0x04
	.zero		1


	//   ....[42]....
        /*033c*/ 	.word	0x000079a0
        /*0340*/ 	.word	0x000000ff
        /*0344*/ 	.word	0x00000060
        /*0348*/ 	.short	0x010a
        /*034a*/ 	.byte	0x0d
	.zero		1


	//   ....[43]....
        /*034c*/ 	.word	0x00007a90
        /*0350*/ 	.word	0x000000ff
        /*0354*/ 	.word	0x00000040
        /*0358*/ 	.short	0x010b
        /*035a*/ 	.byte	0x0d
	.zero		1


	//   ....[44]....
        /*035c*/ 	.word	0x00007af0
        /*0360*/ 	.word	0x000000ff
        /*0364*/ 	.word	0x00000000
        /*0368*/ 	.short	0x0101
        /*036a*/ 	.byte	0x10
	.zero		1


	//   ....[45]....
        /*036c*/ 	.word	0x00007b20
        /*0370*/ 	.word	0x000000ff
        /*0374*/ 	.word	0x00000068
        /*0378*/ 	.short	0x010a
        /*037a*/ 	.byte	0x0d
	.zero		1


	//   ....[46]....
        /*037c*/ 	.word	0x00007c30
        /*0380*/ 	.word	0x000000ff
        /*0384*/ 	.word	0x00000048
        /*0388*/ 	.short	0x010b
        /*038a*/ 	.byte	0x0d
	.zero		1


	//   ....[47]....
        /*038c*/ 	.word	0x00007ca0
        /*0390*/ 	.word	0x000000ff
        /*0394*/ 	.word	0x00000000
        /*0398*/ 	.short	0x0101
        /*039a*/ 	.byte	0x14
	.zero		1


	//   ....[48]....
        /*039c*/ 	.word	0x00007cd0
        /*03a0*/ 	.word	0x000000ff
        /*03a4*/ 	.word	0x00000070
        /*03a8*/ 	.short	0x010a
        /*03aa*/ 	.byte	0x0d
	.zero		1


	//   ....[49]....
        /*03ac*/ 	.word	0x00007dd0
        /*03b0*/ 	.word	0x000000ff
        /*03b4*/ 	.word	0x00000050
        /*03b8*/ 	.short	0x010b
        /*03ba*/ 	.byte	0x0d
	.zero		1


	//   ....[50]....
        /*03bc*/ 	.word	0x00007e30
        /*03c0*/ 	.word	0x000000ff
        /*03c4*/ 	.word	0x00000000
        /*03c8*/ 	.short	0x0101
        /*03ca*/ 	.byte	0x15
	.zero		1


	//   ....[51]....
        /*03cc*/ 	.word	0x00007e60
        /*03d0*/ 	.word	0x000000ff
        /*03d4*/ 	.word	0x00000078
        /*03d8*/ 	.short	0x010a
        /*03da*/ 	.byte	0x0d
	.zero		1


	//   ....[52]....
        /*03dc*/ 	.word	0x00007f60
        /*03e0*/ 	.word	0x000000ff
        /*03e4*/ 	.word	0x00000058
        /*03e8*/ 	.short	0x010b
        /*03ea*/ 	.byte	0x0d
	.zero		1


	//   ....[53]....
        /*03ec*/ 	.word	0x00007fd0
        /*03f0*/ 	.word	0x000000ff
        /*03f4*/ 	.word	0x00000000
        /*03f8*/ 	.short	0x0101
        /*03fa*/ 	.byte	0x1d
	.zero		1


	//   ....[54]....
        /*03fc*/ 	.word	0x00008010
        /*0400*/ 	.word	0x000000ff
        /*0404*/ 	.word	0x00000060
        /*0408*/ 	.short	0x010a
        /*040a*/ 	.byte	0x0d
	.zero		1


	//   ....[55]....
        /*040c*/ 	.word	0x00008100
        /*0410*/ 	.word	0x000000ff
        /*0414*/ 	.word	0x00000040
        /*0418*/ 	.short	0x010b
        /*041a*/ 	.byte	0x0d
	.zero		1


	//   ....[56]....
        /*041c*/ 	.word	0x00008140
        /*0420*/ 	.word	0x000000ff
        /*0424*/ 	.word	0x00000000
        /*0428*/ 	.short	0x0101
        /*042a*/ 	.byte	0x10
	.zero		1


	//   ....[57]....
        /*042c*/ 	.word	0x00008170
        /*0430*/ 	.word	0x000000ff
        /*0434*/ 	.word	0x00000068
        /*0438*/ 	.short	0x010a
        /*043a*/ 	.byte	0x0d
	.zero		1


	//   ....[58]....
        /*043c*/ 	.word	0x00008270
        /*0440*/ 	.word	0x000000ff
        /*0444*/ 	.word	0x00000048
        /*0448*/ 	.short	0x010b
        /*044a*/ 	.byte	0x0d
	.zero		1


	//   ....[59]....
        /*044c*/ 	.word	0x000082b0
        /*0450*/ 	.word	0x000000ff
        /*0454*/ 	.word	0x00000000
        /*0458*/ 	.short	0x0101
        /*045a*/ 	.byte	0x14
	.zero		1


	//   ....[60]....
        /*045c*/ 	.word	0x000082f0
        /*0460*/ 	.word	0x000000ff
        /*0464*/ 	.word	0x00000070
        /*0468*/ 	.short	0x010a
        /*046a*/ 	.byte	0x0d
	.zero		1


	//   ....[61]....
        /*046c*/ 	.word	0x000083d0
        /*0470*/ 	.word	0x000000ff
        /*0474*/ 	.word	0x00000050
        /*0478*/ 	.short	0x010b
        /*047a*/ 	.byte	0x0d
	.zero		1


	//   ....[62]....
        /*047c*/ 	.word	0x00008410
        /*0480*/ 	.word	0x000000ff
        /*0484*/ 	.word	0x00000000
        /*0488*/ 	.short	0x0101
        /*048a*/ 	.byte	0x15
	.zero		1


	//   ....[63]....
        /*048c*/ 	.word	0x00008440
        /*0490*/ 	.word	0x000000ff
        /*0494*/ 	.word	0x00000078
        /*0498*/ 	.short	0x010a
        /*049a*/ 	.byte	0x0d
	.zero		1


	//   ....[64]....
        /*049c*/ 	.word	0x00008540
        /*04a0*/ 	.word	0x000000ff
        /*04a4*/ 	.word	0x00000058
        /*04a8*/ 	.short	0x010b
        /*04aa*/ 	.byte	0x0d
	.zero		1


	//   ....[65]....
        /*04ac*/ 	.word	0x00008590
        /*04b0*/ 	.word	0x000000ff
        /*04b4*/ 	.word	0x00000000
        /*04b8*/ 	.short	0x0101
        /*04ba*/ 	.byte	0x1d
	.zero		1


	//   ....[66]....
        /*04bc*/ 	.word	0x00008c50
        /*04c0*/ 	.word	0x00000000
        /*04c4*/ 	.word	0x00000060
        /*04c8*/ 	.short	0x010a
        /*04ca*/ 	.byte	0x3f
	.zero		1


	//   ....[67]....
        /*04cc*/ 	.word	0x00008c90
        /*04d0*/ 	.word	0x00000000
        /*04d4*/ 	.word	0x00000068
        /*04d8*/ 	.short	0x010a
        /*04da*/ 	.byte	0x3f
	.zero		1


	//   ....[68]....
        /*04dc*/ 	.word	0x00008cd0
        /*04e0*/ 	.word	0x00000000
        /*04e4*/ 	.word	0x00000070
        /*04e8*/ 	.short	0x010a
        /*04ea*/ 	.byte	0x3f
	.zero		1


	//   ....[69]....
        /*04ec*/ 	.word	0x00008d30
        /*04f0*/ 	.word	0x00000000
        /*04f4*/ 	.word	0x00000078
        /*04f8*/ 	.short	0x010a
        /*04fa*/ 	.byte	0x3f
	.zero		1


	//   ....[70]....
        /*04fc*/ 	.word	0x00009090
        /*0500*/ 	.word	0x0000000e
        /*0504*/ 	.word	0x00000020
        /*0508*/ 	.short	0x010a
        /*050a*/ 	.byte	0x3f
	.zero		1


	//   ....[71]....
        /*050c*/ 	.word	0x00009440
        /*0510*/ 	.word	0x00000004
        /*0514*/ 	.word	0x00000088
        /*0518*/ 	.short	0x0101
        /*051a*/ 	.byte	0x3f
	.zero		1


	//   ....[72]....
        /*051c*/ 	.word	0x00009b50
        /*0520*/ 	.word	0x00000005
        /*0524*/ 	.word	0x00000000
        /*0528*/ 	.short	0x010a
        /*052a*/ 	.byte	0x3f
	.zero		1


	//   ....[73]....
        /*052c*/ 	.word	0x00009bd0
        /*0530*/ 	.word	0x00000007
        /*0534*/ 	.word	0x00000000
        /*0538*/ 	.short	0x010a
        /*053a*/ 	.byte	0x3f
	.zero		1


	//   ....[74]....
        /*053c*/ 	.word	0x00009c60
        /*0540*/ 	.word	0x00000006
        /*0544*/ 	.word	0x00000000
        /*0548*/ 	.short	0x010a
        /*054a*/ 	.byte	0x3f
	.zero		1


	//   ....[75]....
        /*054c*/ 	.word	0x00009cf0
        /*0550*/ 	.word	0x00000003
        /*0554*/ 	.word	0x00000000
        /*0558*/ 	.short	0x010a
        /*055a*/ 	.byte	0x3f
	.zero		1


	//   ....[76]....
        /*055c*/ 	.word	0x00009d50
        /*0560*/ 	.word	0x00000003
        /*0564*/ 	.word	0x00000000
        /*0568*/ 	.short	0x010a
        /*056a*/ 	.byte	0x3f
	.zero		1


	//   ....[77]....
        /*056c*/ 	.word	0x00009db0
        /*0570*/ 	.word	0x00000005
        /*0574*/ 	.word	0x00000000
        /*0578*/ 	.short	0x010a
        /*057a*/ 	.byte	0x3f
	.zero		1


	//   ....[78]....
        /*057c*/ 	.word	0x00009e10
        /*0580*/ 	.word	0x00000004
        /*0584*/ 	.word	0x00000040
        /*0588*/ 	.short	0x010a
        /*058a*/ 	.byte	0x3f
	.zero		1


	//   ....[79]....
        /*058c*/ 	.word	0x00009e60
        /*0590*/ 	.word	0x00000004
        /*0594*/ 	.word	0x00000040
        /*0598*/ 	.short	0x010a
        /*059a*/ 	.byte	0x3f
	.zero		1


	//   ....[80]....
        /*059c*/ 	.word	0x00009eb0
        /*05a0*/ 	.word	0x00000004
        /*05a4*/ 	.word	0x00000040
        /*05a8*/ 	.short	0x010a
        /*05aa*/ 	.byte	0x3f
	.zero		1


	//   ....[81]....
        /*05ac*/ 	.word	0x00009f00
        /*05b0*/ 	.word	0x00000005
        /*05b4*/ 	.word	0x00000040
        /*05b8*/ 	.short	0x010a
        /*05ba*/ 	.byte	0x3f
	.zero		1


	//   ....[82]....
        /*05bc*/ 	.word	0x00009f50
        /*05c0*/ 	.word	0x00000004
        /*05c4*/ 	.word	0x00000040
        /*05c8*/ 	.short	0x010a
        /*05ca*/ 	.byte	0x3f
	.zero		1


	//   ....[83]....
        /*05cc*/ 	.word	0x00009fa0
        /*05d0*/ 	.word	0x00000004
        /*05d4*/ 	.word	0x00000040
        /*05d8*/ 	.short	0x010a
        /*05da*/ 	.byte	0x3f
	.zero		1


	//   ....[84]....
        /*05dc*/ 	.word	0x00009ff0
        /*05e0*/ 	.word	0x00000004
        /*05e4*/ 	.word	0x00000040
        /*05e8*/ 	.short	0x010a
        /*05ea*/ 	.byte	0x3f
	.zero		1


	//   ....[85]....
        /*05ec*/ 	.word	0x0000a040
        /*05f0*/ 	.word	0x00000004
        /*05f4*/ 	.word	0x00000040
        /*05f8*/ 	.short	0x010a
        /*05fa*/ 	.byte	0x3f
	.zero		1


	//   ....[86]....
        /*05fc*/ 	.word	0x0000a0a0
        /*0600*/ 	.word	0x00000003
        /*0604*/ 	.word	0x00000088
        /*0608*/ 	.short	0x010a
        /*060a*/ 	.byte	0x3f
	.zero		1


	//   ....[87]....
        /*060c*/ 	.word	0x0000a100
        /*0610*/ 	.word	0x00000005
        /*0614*/ 	.word	0x00000060
        /*0618*/ 	.short	0x010a
        /*061a*/ 	.byte	0x3f
	.zero		1


	//   ....[88]....
        /*061c*/ 	.word	0x0000a160
        /*0620*/ 	.word	0x00000005
        /*0624*/ 	.word	0x00000068
        /*0628*/ 	.short	0x010a
        /*062a*/ 	.byte	0x3f
	.zero		1


	//   ....[89]....
        /*062c*/ 	.word	0x0000a1c0
        /*0630*/ 	.word	0x00000005
        /*0634*/ 	.word	0x00000070
        /*0638*/ 	.short	0x010a
        /*063a*/ 	.byte	0x3f
	.zero		1


	//   ....[90]....
        /*063c*/ 	.word	0x0000a220
        /*0640*/ 	.word	0x00000005
        /*0644*/ 	.word	0x00000078
        /*0648*/ 	.short	0x010a
        /*064a*/ 	.byte	0x3f
	.zero		1


	//   ....[91]....
        /*064c*/ 	.word	0x0000a280
        /*0650*/ 	.word	0x00000005
        /*0654*/ 	.word	0x00000060
        /*0658*/ 	.short	0x010a
        /*065a*/ 	.byte	0x3f
	.zero		1


	//   ....[92]....
        /*065c*/ 	.word	0x0000a2e0
        /*0660*/ 	.word	0x00000005
        /*0664*/ 	.word	0x00000068
        /*0668*/ 	.short	0x010a
        /*066a*/ 	.byte	0x3f
	.zero		1


	//   ....[93]....
        /*066c*/ 	.word	0x0000a340
        /*0670*/ 	.word	0x00000005
        /*0674*/ 	.word	0x00000070
        /*0678*/ 	.short	0x010a
        /*067a*/ 	.byte	0x3f
	.zero		1


	//   ....[94]....
        /*067c*/ 	.word	0x0000a3a0
        /*0680*/ 	.word	0x00000005
        /*0684*/ 	.word	0x00000078
        /*0688*/ 	.short	0x010a
        /*068a*/ 	.byte	0x3f
	.zero		1


	//   ....[95]....
        /*068c*/ 	.word	0x0000a3f0
        /*0690*/ 	.word	0x00000000
        /*0694*/ 	.word	0x00000060
        /*0698*/ 	.short	0x010a
        /*069a*/ 	.byte	0x3f
	.zero		1


	//   ....[96]....
        /*069c*/ 	.word	0x0000a440
        /*06a0*/ 	.word	0x00000000
        /*06a4*/ 	.word	0x00000068
        /*06a8*/ 	.short	0x010a
        /*06aa*/ 	.byte	0x3f
	.zero		1


	//   ....[97]....
        /*06ac*/ 	.word	0x0000a490
        /*06b0*/ 	.word	0x00000000
        /*06b4*/ 	.word	0x00000070
        /*06b8*/ 	.short	0x010a
        /*06ba*/ 	.byte	0x3f
	.zero		1


	//   ....[98]....
        /*06bc*/ 	.word	0x0000a560
        /*06c0*/ 	.word	0x0000000e
        /*06c4*/ 	.word	0x00000020
        /*06c8*/ 	.short	0x010a
        /*06ca*/ 	.byte	0x3f
	.zero		1


	//   ....[99]....
        /*06cc*/ 	.word	0x0000a630
        /*06d0*/ 	.word	0x00000005
        /*06d4*/ 	.word	0x00000000
        /*06d8*/ 	.short	0x010a
        /*06da*/ 	.byte	0x3f
	.zero		1


	//   ....[100]....
        /*06dc*/ 	.word	0x0000a680
        /*06e0*/ 	.word	0x00000007
        /*06e4*/ 	.word	0x00000000
        /*06e8*/ 	.short	0x010a
        /*06ea*/ 	.byte	0x3f
	.zero		1


	//   ....[101]....
        /*06ec*/ 	.word	0x0000a6d0
        /*06f0*/ 	.word	0x00000006
        /*06f4*/ 	.word	0x00000000
        /*06f8*/ 	.short	0x010a
        /*06fa*/ 	.byte	0x3f
	.zero		1


	//----- nvinfo : EIATTR_NUM_MBARRIERS
	.align		4
.L_38:
        /*06fc*/ 	.byte	0x03, 0x38
        /*06fe*/ 	.short	0x0012


	//----- nvinfo : EIATTR_EXIT_INSTR_OFFSETS
	.align		4
        /*0700*/ 	.byte	0x04, 0x1c
        /*0702*/ 	.short	(.L_40 - .L_39)


	//   ....[0]....
.L_39:
        /*0704*/ 	.word	0x00009d40


	//----- nvinfo : EIATTR_MAX_THREADS
	.align		4
.L_40:
        /*0708*/ 	.byte	0x04, 0x05
        /*070a*/ 	.short	(.L_42 - .L_41)
.L_41:
        /*070c*/ 	.word	0x00000180
        /*0710*/ 	.word	0x00000001
        /*0714*/ 	.word	0x00000001


	//----- nvinfo : EIATTR_CRS_STACK_SIZE
	.align		4
.L_42:
        /*0718*/ 	.byte	0x04, 0x1e
        /*071a*/ 	.short	(.L_44 - .L_43)
.L_43:
        /*071c*/ 	.word	0x00000000


	//----- nvinfo : EIATTR_CBANK_PARAM_SIZE
	.align		4
.L_44:
        /*0720*/ 	.byte	0x03, 0x19
        /*0722*/ 	.short	0x0770


	//----- nvinfo : EIATTR_PARAM_CBANK
	.align		4
        /*0724*/ 	.byte	0x04, 0x0a
        /*0726*/ 	.short	(.L_46 - .L_45)
	.align		4
.L_45:
        /*0728*/ 	.word	index@(.nv.constant0._ZN7cutlass13device_kernelINS_4gemm6kernel13GemmUniversalIN4cute5tupleIJiiiiEEENS1_10collective13CollectiveMmaINS1_34MainloopSm90TmaGmmaWarpSpecializedILi4ENS5_IJNS4_1CILi2EEENSA_ILi1EEESC_EEENS1_35KernelTmaWarpSpecializedCooperativeEEENS5_IJNSA_ILi256EEENSA_ILi128EEENSA_ILi64EEEEEENS_10bfloat16_tENS5_IJlSC_lEEESK_SL_NS4_8TiledMMAINS4_8MMA_AtomIJNS4_4SM904GMMA28MMA_64x128x16_F32BF16BF16_SSILNSP_5MajorE0ELSR_0ELNSP_7ScaleInE1ELSS_1EEEEEENS4_6LayoutISD_NS5_IJSC_NSA_ILi0EEESW_EEEEENS5_IJNS4_10UnderscoreESZ_SZ_EEEEENS4_13SM90_TMA_LOADENS4_14ComposedLayoutINS4_7SwizzleILi3ELi4ELi3EEENS4_18smem_ptr_flag_bitsILi16EEENSV_INS5_IJNSA_ILi8EEESI_EEENS5_IJSI_SC_EEEEEEEvNS4_8identityENS4_23SM90_TMA_LOAD_MULTICASTES1C_vS1D_EENS_8epilogue10collective18CollectiveEpilogueINS1G_22Sm90TmaWarpSpecializedILi4ELi2ELi16ELb1ELb0EEEJSJ_NS5_IJSH_NSA_ILi32EEEEEESK_SL_SK_SL_NS1G_6fusion15FusionCallbacksIS1K_NS1N_13LinCombEltActINS1G_6thread4ReLuESK_fSK_fLNS_15FloatRoundStyleE2EEESJ_S1M_JEEES12_NS13_INS14_ILi2ELi4ELi3EEES17_NSV_INS5_IJS18_S1L_EEENS5_IJS1L_SC_EEEEEEENS4_17SM75_U32x4_LDSM_NENS4_14SM90_TMA_STOREES1Z_NS4_17SM90_U32x4_STSM_NENS4_9Copy_AtomIJS22_NS_6half_tEEEEvEEEvvEEEEvNT_6ParamsE)
        /*072c*/ 	.short	0x0210
        /*072e*/ 	.short	0x0770


	//----- nvinfo : EIATTR_SW_WAR
	.align		4
.L_46:
        /*0730*/ 	.byte	0x04, 0x36
        /*0732*/ 	.short	(.L_48 - .L_47)
.L_47:
        /*0734*/ 	.word	0x00000008
.L_48:


//--------------------- .nv.callgraph             --------------------------
	.section	.nv.callgraph,"",@"SHT_CUDA_CALLGRAPH"
	.align	4
	.sectionentsize	8
	.align		4
        /*0000*/ 	.word	0x00000000
	.align		4
        /*0004*/ 	.word	0xffffffff
	.align		4
        /*0008*/ 	.word	index@(_ZN7cutlass13device_kernelINS_4gemm6kernel13GemmUniversalIN4cute5tupleIJiiiiEEENS1_10collective13CollectiveMmaINS1_34MainloopSm90TmaGmmaWarpSpecializedILi4ENS5_IJNS4_1CILi2EEENSA_ILi1EEESC_EEENS1_35KernelTmaWarpSpecializedCooperativeEEENS5_IJNSA_ILi256EEENSA_ILi128EEENSA_ILi64EEEEEENS_10bfloat16_tENS5_IJlSC_lEEESK_SL_NS4_8TiledMMAINS4_8MMA_AtomIJNS4_4SM904GMMA28MMA_64x128x16_F32BF16BF16_SSILNSP_5MajorE0ELSR_0ELNSP_7ScaleInE1ELSS_1EEEEEENS4_6LayoutISD_NS5_IJSC_NSA_ILi0EEESW_EEEEENS5_IJNS4_10UnderscoreESZ_SZ_EEEEENS4_13SM90_TMA_LOADENS4_14ComposedLayoutINS4_7SwizzleILi3ELi4ELi3EEENS4_18smem_ptr_flag_bitsILi16EEENSV_INS5_IJNSA_ILi8EEESI_EEENS5_IJSI_SC_EEEEEEEvNS4_8identityENS4_23SM90_TMA_LOAD_MULTICASTES1C_vS1D_EENS_8epilogue10collective18CollectiveEpilogueINS1G_22Sm90TmaWarpSpecializedILi4ELi2ELi16ELb1ELb0EEEJSJ_NS5_IJSH_NSA_ILi32EEEEEESK_SL_SK_SL_NS1G_6fusion15FusionCallbacksIS1K_NS1N_13LinCombEltActINS1G_6thread4ReLuESK_fSK_fLNS_15FloatRoundStyleE2EEESJ_S1M_JEEES12_NS13_INS14_ILi2ELi4ELi3EEES17_NSV_INS5_IJS18_S1L_EEENS5_IJS1L_SC_EEEEEEENS4_17SM75_U32x4_LDSM_NENS4_14SM90_TMA_STOREES1Z_NS4_17SM90_U32x4_STSM_NENS4_9Copy_AtomIJS22_NS_6half_tEEEEvEEEvvEEEEvNT_6ParamsE)
	.align		4
        /*000c*/ 	.word	index@(__assertfail)
	.align		4
        /*0010*/ 	.word	0x00000000
	.align		4
        /*0014*/ 	.word	0xfffffffe
	.align		4
        /*0018*/ 	.word	0x00000000
	.align		4
        /*001c*/ 	.word	0xfffffffd
	.align		4
        /*0020*/ 	.word	0x00000000
	.align		4
        /*0024*/ 	.word	0xfffffffc


//--------------------- .nv.constant4             --------------------------
	.section	.nv.constant4,"a",@progbits
	.align	8
	.align		8
.nv.constant4:
        /*0000*/ 	.dword	__assertfail
	.align		8
        /*0008*/ 	.dword	__unnamed_1
	.align		8
        /*0010*/ 	.dword	__unnamed_2
	.align		8
        /*0018*/ 	.dword	_ZN39_INTERNAL_a6841a38_4_k_cu_89f0872a_29714cuda3std3__45__cpo5beginE
	.align		8
        /*0020*/ 	.dword	_ZN39_INTERNAL_a6841a38_4_k_cu_89f0872a_29714cuda3std3__45__cpo3endE
	.align		8
        /*0028*/ 	.dword	_ZN39_INTERNAL_a6841a38_4_k_cu_89f0872a_29714cuda3std3__45__cpo6cbeginE
	.align		8
        /*0030*/ 	.dword	_ZN39_INTERNAL_a6841a38_4_k_cu_89f0872a_29714cuda3std3__45__cpo4cendE
	.align		8
        /*0038*/ 	.dword	_ZN39_INTERNAL_a6841a38_4_k_cu_89f0872a_29714cuda3std3__441_GLOBAL__N__a6841a38_4_k_cu_89f0872a_29716ignoreE
	.align		8
        /*0040*/ 	.dword	_ZN39_INTERNAL_a6841a38_4_k_cu_89f0872a_29714cuda3std3__419piecewise_constructE
	.align		8
        /*0048*/ 	.dword	_ZN39_INTERNAL_a6841a38_4_k_cu_89f0872a_29714cuda3std3__48in_placeE
	.align		8
        /*0050*/ 	.dword	_ZN39_INTERNAL_a6841a38_4_k_cu_89f0872a_29714cuda3std6ranges3__45__cpo4swapE
	.align		8
        /*0058*/ 	.dword	_ZN39_INTERNAL_a6841a38_4_k_cu_89f0872a_29714cuda3std6ranges3__45__cpo9iter_moveE
	.align		8
        /*0060*/ 	.dword	_ZN39_INTERNAL_a6841a38_4_k_cu_89f0872a_29714cute7productE
	.align		8
        /*0068*/ 	.dword	_ZN39_INTERNAL_a6841a38_4_k_cu_89f0872a_29714cute1_E
	.align		8
        /*0070*/ 	.dword	$str$22
	.align		8
        /*0078*/ 	.dword	$str$23
	.align		8
        /*0080*/ 	.dword	$str$26
	.align		8
        /*0088*/ 	.dword	$str$27


//--------------------- .text._ZN7cutlass13device_kernelINS_4gemm6kernel13GemmUniversalIN4cute5tupleIJiiiiEEENS1_10collective13CollectiveMmaINS1_34MainloopSm90TmaGmmaWarpSpecializedILi4ENS5_IJNS4_1CILi2EEENSA_ILi1EEESC_EEENS1_35KernelTmaWarpSpecializedCooperativeEEENS5_IJNSA_ILi256EEENSA_ILi128EEENSA_ILi64EEEEEENS_10bfloat16_tENS5_IJlSC_lEEESK_SL_NS4_8TiledMMAINS4_8MMA_AtomIJNS4_4SM904GMMA28MMA_64x128x16_F32BF16BF16_SSILNSP_5MajorE0ELSR_0ELNSP_7ScaleInE1ELSS_1EEEEEENS4_6LayoutISD_NS5_IJSC_NSA_ILi0EEESW_EEEEENS5_IJNS4_10UnderscoreESZ_SZ_EEEEENS4_13SM90_TMA_LOADENS4_14ComposedLayoutINS4_7SwizzleILi3ELi4ELi3EEENS4_18smem_ptr_flag_bitsILi16EEENSV_INS5_IJNSA_ILi8EEESI_EEENS5_IJSI_SC_EEEEEEEvNS4_8identityENS4_23SM90_TMA_LOAD_MULTICASTES1C_vS1D_EENS_8epilogue10collective18CollectiveEpilogueINS1G_22Sm90TmaWarpSpecializedILi4ELi2ELi16ELb1ELb0EEEJSJ_NS5_IJSH_NSA_ILi32EEEEEESK_SL_SK_SL_NS1G_6fusion15FusionCallbacksIS1K_NS1N_13LinCombEltActINS1G_6thread4ReLuESK_fSK_fLNS_15FloatRoundStyleE2EEESJ_S1M_JEEES12_NS13_INS14_ILi2ELi4ELi3EEES17_NSV_INS5_IJS18_S1L_EEENS5_IJS1L_SC_EEEEEEENS4_17SM75_U32x4_LDSM_NENS4_14SM90_TMA_STOREES1Z_NS4_17SM90_U32x4_STSM_NENS4_9Copy_AtomIJS22_NS_6half_tEEEEvEEEvvEEEEvNT_6ParamsE --------------------------
	.section	.text._ZN7cutlass13device_kernelINS_4gemm6kernel13GemmUniversalIN4cute5tupleIJiiiiEEENS1_10collective13CollectiveMmaINS1_34MainloopSm90TmaGmmaWarpSpecializedILi4ENS5_IJNS4_1CILi2EEENSA_ILi1EEESC_EEENS1_35KernelTmaWarpSpecializedCooperativeEEENS5_IJNSA_ILi256EEENSA_ILi128EEENSA_ILi64EEEEEENS_10bfloat16_tENS5_IJlSC_lEEESK_SL_NS4_8TiledMMAINS4_8MMA_AtomIJNS4_4SM904GMMA28MMA_64x128x16_F32BF16BF16_SSILNSP_5MajorE0ELSR_0ELNSP_7ScaleInE1ELSS_1EEEEEENS4_6LayoutISD_NS5_IJSC_NSA_ILi0EEESW_EEEEENS5_IJNS4_10UnderscoreESZ_SZ_EEEEENS4_13SM90_TMA_LOADENS4_14ComposedLayoutINS4_7SwizzleILi3ELi4ELi3EEENS4_18smem_ptr_flag_bitsILi16EEENSV_INS5_IJNSA_ILi8EEESI_EEENS5_IJSI_SC_EEEEEEEvNS4_8identityENS4_23SM90_TMA_LOAD_MULTICASTES1C_vS1D_EENS_8epilogue10collective18CollectiveEpilogueINS1G_22Sm90TmaWarpSpecializedILi4ELi2ELi16ELb1ELb0EEEJSJ_NS5_IJSH_NSA_ILi32EEEEEESK_SL_SK_SL_NS1G_6fusion15FusionCallbacksIS1K_NS1N_13LinCombEltActINS1G_6thread4ReLuESK_fSK_fLNS_15FloatRoundStyleE2EEESJ_S1M_JEEES12_NS13_INS14_ILi2ELi4ELi3EEES17_NSV_INS5_IJS18_S1L_EEENS5_IJS1L_SC_EEEEEEENS4_17SM75_U32x4_LDSM_NENS4_14SM90_TMA_STOREES1Z_NS4_17SM90_U32x4_STSM_NENS4_9Copy_AtomIJS22_NS_6half_tEEEEvEEEvvEEEEvNT_6ParamsE,"ax",@progbits
	.align	128
.text._ZN7cutlass13device_kernelINS_4gemm6kernel13GemmUniversalIN4cute5tupleIJiiiiEEENS1_10collective13CollectiveMmaINS1_34MainloopSm90TmaGmmaWarpSpecializedILi4ENS5_IJNS4_1CILi2EEENSA_ILi1EEESC_EEENS1_35KernelTmaWarpSpecializedCooperativeEEENS5_IJNSA_ILi256EEENSA_ILi128EEENSA_ILi64EEEEEENS_10bfloat16_tENS5_IJlSC_lEEESK_SL_NS4_8TiledMMAINS4_8MMA_AtomIJNS4_4SM904GMMA28MMA_64x128x16_F32BF16BF16_SSILNSP_5MajorE0ELSR_0ELNSP_7ScaleInE1ELSS_1EEEEEENS4_6LayoutISD_NS5_IJSC_NSA_ILi0EEESW_EEEEENS5_IJNS4_10UnderscoreESZ_SZ_EEEEENS4_13SM90_TMA_LOADENS4_14ComposedLayoutINS4_7SwizzleILi3ELi4ELi3EEENS4_18smem_ptr_flag_bitsILi16EEENSV_INS5_IJNSA_ILi8EEESI_EEENS5_IJSI_SC_EEEEEEEvNS4_8identityENS4_23SM90_TMA_LOAD_MULTICASTES1C_vS1D_EENS_8epilogue10collective18CollectiveEpilogueINS1G_22Sm90TmaWarpSpecializedILi4ELi2ELi16ELb1ELb0EEEJSJ_NS5_IJSH_NSA_ILi32EEEEEESK_SL_SK_SL_NS1G_6fusion15FusionCallbacksIS1K_NS1N_13LinCombEltActINS1G_6thread4ReLuESK_fSK_fLNS_15FloatRoundStyleE2EEESJ_S1M_JEEES12_NS13_INS14_ILi2ELi4ELi3EEES17_NSV_INS5_IJS18_S1L_EEENS5_IJS1L_SC_EEEEEEENS4_17SM75_U32x4_LDSM_NENS4_14SM90_TMA_STOREES1Z_NS4_17SM90_U32x4_STSM_NENS4_9Copy_AtomIJS22_NS_6half_tEEEEvEEEvvEEEEvNT_6ParamsE:
        .type           _ZN7cutlass13device_kernelINS_4gemm6kernel13GemmUniversalIN4cute5tupleIJiiiiEEENS1_10collective13CollectiveMmaINS1_34MainloopSm90TmaGmmaWarpSpecializedILi4ENS5_IJNS4_1CILi2EEENSA_ILi1EEESC_EEENS1_35KernelTmaWarpSpecializedCooperativeEEENS5_IJNSA_ILi256EEENSA_ILi128EEENSA_ILi64EEEEEENS_10bfloat16_tENS5_IJlSC_lEEESK_SL_NS4_8TiledMMAINS4_8MMA_AtomIJNS4_4SM904GMMA28MMA_64x128x16_F32BF16BF16_SSILNSP_5MajorE0ELSR_0ELNSP_7ScaleInE1ELSS_1EEEEEENS4_6LayoutISD_NS5_IJSC_NSA_ILi0EEESW_EEEEENS5_IJNS4_10UnderscoreESZ_SZ_EEEEENS4_13SM90_TMA_LOADENS4_14ComposedLayoutINS4_7SwizzleILi3ELi4ELi3EEENS4_18smem_ptr_flag_bitsILi16EEENSV_INS5_IJNSA_ILi8EEESI_EEENS5_IJSI_SC_EEEEEEEvNS4_8identityENS4_23SM90_TMA_LOAD_MULTICASTES1C_vS1D_EENS_8epilogue10collective18CollectiveEpilogueINS1G_22Sm90TmaWarpSpecializedILi4ELi2ELi16ELb1ELb0EEEJSJ_NS5_IJSH_NSA_ILi32EEEEEESK_SL_SK_SL_NS1G_6fusion15FusionCallbacksIS1K_NS1N_13LinCombEltActINS1G_6thread4ReLuESK_fSK_fLNS_15FloatRoundStyleE2EEESJ_S1M_JEEES12_NS13_INS14_ILi2ELi4ELi3EEES17_NSV_INS5_IJS18_S1L_EEENS5_IJS1L_SC_EEEEEEENS4_17SM75_U32x4_LDSM_NENS4_14SM90_TMA_STOREES1Z_NS4_17SM90_U32x4_STSM_NENS4_9Copy_AtomIJS22_NS_6half_tEEEEvEEEvvEEEEvNT_6ParamsE,@function
        .size           _ZN7cutlass13device_kernelINS_4gemm6kernel13GemmUniversalIN4cute5tupleIJiiiiEEENS1_10collective13CollectiveMmaINS1_34MainloopSm90TmaGmmaWarpSpecializedILi4ENS5_IJNS4_1CILi2EEENSA_ILi1EEESC_EEENS1_35KernelTmaWarpSpecializedCooperativeEEENS5_IJNSA_ILi256EEENSA_ILi128EEENSA_ILi64EEEEEENS_10bfloat16_tENS5_IJlSC_lEEESK_SL_NS4_8TiledMMAINS4_8MMA_AtomIJNS4_4SM904GMMA28MMA_64x128x16_F32BF16BF16_SSILNSP_5MajorE0ELSR_0ELNSP_7ScaleInE1ELSS_1EEEEEENS4_6LayoutISD_NS5_IJSC_NSA_ILi0EEESW_EEEEENS5_IJNS4_10UnderscoreESZ_SZ_EEEEENS4_13SM90_TMA_LOADENS4_14ComposedLayoutINS4_7SwizzleILi3ELi4ELi3EEENS4_18smem_ptr_flag_bitsILi16EEENSV_INS5_IJNSA_ILi8EEESI_EEENS5_IJSI_SC_EEEEEEEvNS4_8identityENS4_23SM90_TMA_LOAD_MULTICASTES1C_vS1D_EENS_8epilogue10collective18CollectiveEpilogueINS1G_22Sm90TmaWarpSpecializedILi4ELi2ELi16ELb1ELb0EEEJSJ_NS5_IJSH_NSA_ILi32EEEEEESK_SL_SK_SL_NS1G_6fusion15FusionCallbacksIS1K_NS1N_13LinCombEltActINS1G_6thread4ReLuESK_fSK_fLNS_15FloatRoundStyleE2EEESJ_S1M_JEEES12_NS13_INS14_ILi2ELi4ELi3EEES17_NSV_INS5_IJS18_S1L_EEENS5_IJS1L_SC_EEEEEEENS4_17SM75_U32x4_LDSM_NENS4_14SM90_TMA_STOREES1Z_NS4_17SM90_U32x4_STSM_NENS4_9Copy_AtomIJS22_NS_6half_tEEEEvEEEvvEEEEvNT_6ParamsE,(.L_x_266 - _ZN7cutlass13device_kernelINS_4gemm6kernel13GemmUniversalIN4cute5tupleIJiiiiEEENS1_10collective13CollectiveMmaINS1_34MainloopSm90TmaGmmaWarpSpecializedILi4ENS5_IJNS4_1CILi2EEENSA_ILi1EEESC_EEENS1_35KernelTmaWarpSpecializedCooperativeEEENS5_IJNSA_ILi256EEENSA_ILi128EEENSA_ILi64EEEEEENS_10bfloat16_tENS5_IJlSC_lEEESK_SL_NS4_8TiledMMAINS4_8MMA_AtomIJNS4_4SM904GMMA28MMA_64x128x16_F32BF16BF16_SSILNSP_5MajorE0ELSR_0ELNSP_7ScaleInE1ELSS_1EEEEEENS4_6LayoutISD_NS5_IJSC_NSA_ILi0EEESW_EEEEENS5_IJNS4_10UnderscoreESZ_SZ_EEEEENS4_13SM90_TMA_LOADENS4_14ComposedLayoutINS4_7SwizzleILi3ELi4ELi3EEENS4_18smem_ptr_flag_bitsILi16EEENSV_INS5_IJNSA_ILi8EEESI_EEENS5_IJSI_SC_EEEEEEEvNS4_8identityENS4_23SM90_TMA_LOAD_MULTICASTES1C_vS1D_EENS_8epilogue10collective18CollectiveEpilogueINS1G_22Sm90TmaWarpSpecializedILi4ELi2ELi16ELb1ELb0EEEJSJ_NS5_IJSH_NSA_ILi32EEEEEESK_SL_SK_SL_NS1G_6fusion15FusionCallbacksIS1K_NS1N_13LinCombEltActINS1G_6thread4ReLuESK_fSK_fLNS_15FloatRoundStyleE2EEESJ_S1M_JEEES12_NS13_INS14_ILi2ELi4ELi3EEES17_NSV_INS5_IJS18_S1L_EEENS5_IJS1L_SC_EEEEEEENS4_17SM75_U32x4_LDSM_NENS4_14SM90_TMA_STOREES1Z_NS4_17SM90_U32x4_STSM_NENS4_9Copy_AtomIJS22_NS_6half_tEEEEvEEEvvEEEEvNT_6ParamsE)
        .other          _ZN7cutlass13device_kernelINS_4gemm6kernel13GemmUniversalIN4cute5tupleIJiiiiEEENS1_10collective13CollectiveMmaINS1_34MainloopSm90TmaGmmaWarpSpecializedILi4ENS5_IJNS4_1CILi2EEENSA_ILi1EEESC_EEENS1_35KernelTmaWarpSpecializedCooperativeEEENS5_IJNSA_ILi256EEENSA_ILi128EEENSA_ILi64EEEEEENS_10bfloat16_tENS5_IJlSC_lEEESK_SL_NS4_8TiledMMAINS4_8MMA_AtomIJNS4_4SM904GMMA28MMA_64x128x16_F32BF16BF16_SSILNSP_5MajorE0ELSR_0ELNSP_7ScaleInE1ELSS_1EEEEEENS4_6LayoutISD_NS5_IJSC_NSA_ILi0EEESW_EEEEENS5_IJNS4_10UnderscoreESZ_SZ_EEEEENS4_13SM90_TMA_LOADENS4_14ComposedLayoutINS4_7SwizzleILi3ELi4ELi3EEENS4_18smem_ptr_flag_bitsILi16EEENSV_INS5_IJNSA_ILi8EEESI_EEENS5_IJSI_SC_EEEEEEEvNS4_8identityENS4_23SM90_TMA_LOAD_MULTICASTES1C_vS1D_EENS_8epilogue10collective18CollectiveEpilogueINS1G_22Sm90TmaWarpSpecializedILi4ELi2ELi16ELb1ELb0EEEJSJ_NS5_IJSH_NSA_ILi32EEEEEESK_SL_SK_SL_NS1G_6fusion15FusionCallbacksIS1K_NS1N_13LinCombEltActINS1G_6thread4ReLuESK_fSK_fLNS_15FloatRoundStyleE2EEESJ_S1M_JEEES12_NS13_INS14_ILi2ELi4ELi3EEES17_NSV_INS5_IJS18_S1L_EEENS5_IJS1L_SC_EEEEEEENS4_17SM75_U32x4_LDSM_NENS4_14SM90_TMA_STOREES1Z_NS4_17SM90_U32x4_STSM_NENS4_9Copy_AtomIJS22_NS_6half_tEEEEvEEEvvEEEEvNT_6ParamsE,@"STO_CUDA_ENTRY STV_DEFAULT"
_ZN7cutlass13device_kernelINS_4gemm6kernel13GemmUniversalIN4cute5tupleIJiiiiEEENS1_10collective13CollectiveMmaINS1_34MainloopSm90TmaGmmaWarpSpecializedILi4ENS5_IJNS4_1CILi2EEENSA_ILi1EEESC_EEENS1_35KernelTmaWarpSpecializedCooperativeEEENS5_IJNSA_ILi256EEENSA_ILi128EEENSA_ILi64EEEEEENS_10bfloat16_tENS5_IJlSC_lEEESK_SL_NS4_8TiledMMAINS4_8MMA_AtomIJNS4_4SM904GMMA28MMA_64x128x16_F32BF16BF16_SSILNSP_5MajorE0ELSR_0ELNSP_7ScaleInE1ELSS_1EEEEEENS4_6LayoutISD_NS5_IJSC_NSA_ILi0EEESW_EEEEENS5_IJNS4_10UnderscoreESZ_SZ_EEEEENS4_13SM90_TMA_LOADENS4_14ComposedLayoutINS4_7SwizzleILi3ELi4ELi3EEENS4_18smem_ptr_flag_bitsILi16EEENSV_INS5_IJNSA_ILi8EEESI_EEENS5_IJSI_SC_EEEEEEEvNS4_8identityENS4_23SM90_TMA_LOAD_MULTICASTES1C_vS1D_EENS_8epilogue10collective18CollectiveEpilogueINS1G_22Sm90TmaWarpSpecializedILi4ELi2ELi16ELb1ELb0EEEJSJ_NS5_IJSH_NSA_ILi32EEEEEESK_SL_SK_SL_NS1G_6fusion15FusionCallbacksIS1K_NS1N_13LinCombEltActINS1G_6thread4ReLuESK_fSK_fLNS_15FloatRoundStyleE2EEESJ_S1M_JEEES12_NS13_INS14_ILi2ELi4ELi3EEES17_NSV_INS5_IJS18_S1L_EEENS5_IJS1L_SC_EEEEEEENS4_17SM75_U32x4_LDSM_NENS4_14SM90_TMA_STOREES1Z_NS4_17SM90_U32x4_STSM_NENS4_9Copy_AtomIJS22_NS_6half_tEEEEvEEEvvEEEEvNT_6ParamsE:
[----:B------:R-:W1:Y:S01]  /*0000*/  LDC R1, c[0x0][0x28] ;  /* 0x00000a00ff017b82 */ /* 0x000e620000000800 */
[----:B------:R-:W2:Y:S07]  /*0010*/  S2R R18, SR_TID.X ;  /* 0x0000000000127919 */ /* 0x000eae0000002100 */
[----:B------:R-:W3:Y:S01]  /*0020*/  LDC.64 R4, c[0x0][0x588] ;  /* 0x00016200ff047b82 */ /* 0x000ee20000000a00 */
[----:B------:R-:W-:Y:S01]  /*0030*/  ELECT P0, URZ, PT ;  /* 0x00000000003f782f */ /* 0x000fe20003800000 */
[----:B------:R-:W-:Y:S01]  /*0040*/  BSSY B0, `(.L_x_0) ;  /* 0x0000016000007945 */ /* 0x000fe20003800000 */
[----:B--2---:R-:W-:-:S02]  /*0050*/  SHF.R.U32.HI R8, RZ, 0x5, R18 ;  /* 0x00000005ff087819 */ /* 0x004fc40000011612 */
[----:B------:R-:W-:-:S03]  /*0060*/  SHF.R.U32.HI R2, RZ, 0x7, R18 ;  /* 0x00000007ff027819 */ /* 0x000fc60000011612 */
[----:B------:R-:W2:Y:S04]  /*0070*/  SHFL.IDX PT, R0, R8, RZ, 0x1f ;  /* 0x00001fff08007589 */ /* 0x000ea800000e0000 */
[----:B------:R4:W1:Y:S01]  /*0080*/  SHFL.IDX PT, R7, R2, RZ, 0x1f ;  /* 0x00001fff02077589 */ /* 0x00086200000e0000 */
[----:B--2---:R-:W-:Y:S02]  /*0090*/  ISETP.NE.OR P0, PT, R0, RZ, !P0 ;  /* 0x000000ff0000720c */ /* 0x004fe40004705670 */
[----:B------:R-:W-:-:S11]  /*00a0*/  SHF.R.S32.HI R3, RZ, 0x1f, R0 ;  /* 0x0000001fff037819 */ /* 0x000fd60000011400 */
[----:B-1-34-:R-:W-:Y:S05]  /*00b0*/  @P0 BRA `(.L_x_1) ;  /* 0x0000000000380947 */ /* 0x01afea0003800000 */
[----:B------:R-:W-:Y:S02]  /*00c0*/  ULDC.64 UR4, c[0x0][0x198] ;  /* 0x0000660000047ab9 */ /* 0x000fe40000000a00 */
[----:B------:R-:W-:Y:S02]  /*00d0*/  UIADD3 UR6, UP0, UR4, 0xf0, URZ ;  /* 0x000000f004067890 */ /* 0x000fe4000ff1e03f */
[----:B------:R-:W-:Y:S02]  /*00e0*/  UIADD3 UR8, UP1, UR4, 0x1f0, URZ ;  /* 0x000001f004087890 */ /* 0x000fe4000ff3e03f */
[----:B------:R-:W-:Y:S02]  /*00f0*/  UIADD3 UR10, UP2, UR4, 0x3f0, URZ ;  /* 0x000003f0040a7890 */ /* 0x000fe4000ff5e03f */
[----:B------:R-:W-:Y:S02]  /*0100*/  UIADD3 UR4, UP3, UR4, 0x4f0, URZ ;  /* 0x000004f004047890 */ /* 0x000fe4000ff7e03f */
[----:B------:R-:W-:-:S02]  /*0110*/  UIADD3.X UR7, URZ, UR5, URZ, UP0, !UPT ;  /* 0x000000053f077290 */ /* 0x000fc400087fe43f */
[----:B------:R-:W-:Y:S02]  /*0120*/  UIADD3.X UR9, URZ, UR5, URZ, UP1, !UPT ;  /* 0x000000053f097290 */ /* 0x000fe40008ffe43f */
[----:B------:R-:W-:Y:S02]  /*0130*/  UIADD3.X UR11, URZ, UR5, URZ, UP2, !UPT ;  /* 0x000000053f0b7290 */ /* 0x000fe400097fe43f */
[----:B------:R-:W-:-:S03]  /*0140*/  UIADD3.X UR5, URZ, UR5, URZ, UP3, !UPT ;  /* 0x000000053f057290 */ /* 0x000fc60009ffe43f */
[----:B------:R1:W-:Y:S02]  /*0150*/  UTMACCTL.PF [UR6] ;  /* 0x00000000060079b9 */ /* 0x0003e40008040000 */
[----:B------:R1:W-:Y:S02]  /*0160*/  UTMACCTL.PF [UR8] ;  /* 0x00000000080079b9 */ /* 0x0003e40008040000 */
[----:B------:R1:W-:Y:S02]  /*0170*/  UTMACCTL.PF [UR10] ;  /* 0x000000000a0079b9 */ /* 0x0003e40008040000 */
[----:B------:R1:W-:Y:S02]  /*0180*/  UTMACCTL.PF [UR4] ;  /* 0x00000000040079b9 */ /* 0x0003e40008040000 */
[----:B-1----:R-:W-:Y:S01]  /*0190*/  NOP ;  /* 0x0000000000007918 */ /* 0x002fe20000000000 */
.L_x_1:
[----:B------:R-:W-:Y:S05]  /*01a0*/  BSYNC B0 ;  /* 0x0000000000007941 */ /* 0x000fea0003800000 */
.L_x_0:
[----:B------:R-:W-:Y:S01]  /*01b0*/  ULDC.64 UR4, c[0x0][0x590] ;  /* 0x0001640000047ab9 */ /* 0x000fe20000000a00 */
[----:B------:R-:W-:Y:S01]  /*01c0*/  LEA.HI R3, R3, R0, RZ, 0x2 ;  /* 0x0000000003037211 */ /* 0x000fe200078f10ff */
[----:B------:R-:W-:Y:S01]  /*01d0*/  ULDC.64 UR42, c[0x0][0x208] ;  /* 0x00008200002a7ab9 */ /* 0x000fe20000000a00 */
[----:B------:R-:W-:Y:S01]  /*01e0*/  ISETP.NE.U32.AND P2, PT, RZ, UR4, PT ;  /* 0x00000004ff007c0c */ /* 0x000fe2000bf45070 */
[----:B------:R-:W-:Y:S01]  /*01f0*/  IMAD.MOV.U32 R2, RZ, RZ, R4 ;  /* 0x000000ffff027224 */ /* 0x000fe200078e0004 */
[----:B------:R-:W-:Y:S02]  /*0200*/  LOP3.LUT R3, R3, 0xfffffffc, RZ, 0xc0, !PT ;  /* 0xfffffffc03037812 */ /* 0x000fe400078ec0ff */
[----:B------:R-:W-:Y:S02]  /*0210*/  ISETP.NE.AND.EX P3, PT, RZ, UR5, PT, P2 ;  /* 0x00000005ff007c0c */ /* 0x000fe4000bf65320 */
[----:B------:R-:W-:Y:S01]  /*0220*/  PRMT R6, RZ, 0x7610, R6 ;  /* 0x00007610ff067816 */ /* 0x000fe20000000006 */
[----:B------:R-:W-:-:S02]  /*0230*/  IMAD.IADD R0, R0, 0x1, -R3 ;  /* 0x0000000100007824 */ /* 0x000fc400078e0a03 */
[----:B------:R-:W-:-:S08]  /*0240*/  IMAD.MOV.U32 R3, RZ, RZ, R5 ;  /* 0x000000ffff037224 */ /* 0x000fd000078e0005 */
[----:B------:R-:W-:Y:S05]  /*0250*/  @P3 BRA `(.L_x_2) ;  /* 0x0000000000303947 */ /* 0x000fea0003800000 */
[----:B------:R-:W-:Y:S02]  /*0260*/  ULDC.64 UR6, c[0x0][0x588] ;  /* 0x0001620000067ab9 */ /* 0x000fe40000000a00 */
[----:B------:R-:W-:-:S04]  /*0270*/  ISETP.NE.U32.AND P0, PT, RZ, UR6, PT ;  /* 0x00000006ff007c0c */ /* 0x000fc8000bf05070 */
[----:B------:R-:W-:-:S13]  /*0280*/  ISETP.NE.AND.EX P0, PT, RZ, UR7, PT, P0 ;  /* 0x00000007ff007c0c */ /* 0x000fda000bf05300 */
[----:B------:R-:W-:Y:S05]  /*0290*/  @!P0 BRA `(.L_x_3) ;  /* 0x0000000000108947 */ /* 0x000fea0003800000 */
[----:B------:R-:W2:Y:S02]  /*02a0*/  LDG.E R6, desc[UR42][R2.64] ;  /* 0x0000002a02067981 */ /* 0x000ea4000c1e1900 */
[----:B--2---:R-:W-:Y:S01]  /*02b0*/  FSETP.NEU.AND P1, PT, R6, RZ, PT ;  /* 0x000000ff0600720b */ /* 0x004fe20003f2d000 */
[----:B------:R-:W-:Y:S01]  /*02c0*/  IMAD.MOV.U32 R6, RZ, RZ, 0x1 ;  /* 0x00000001ff067424 */ /* 0x000fe200078e00ff */
[----:B------:R-:W-:Y:S11]  /*02d0*/  BRA `(.L_x_2) ;  /* 0x0000000000107947 */ /* 0x000ff60003800000 */
.L_x_3:
[----:B------:R-:W-:Y:S01]  /*02e0*/  ULDC UR6, c[0x0][0x580] ;  /* 0x0001600000067ab9 */ /* 0x000fe20000000800 */
[----:B------:R-:W-:Y:S01]  /*02f0*/  IMAD.MOV.U32 R6, RZ, RZ, 0x1 ;  /* 0x00000001ff067424 */ /* 0x000fe200078e00ff */
[----:B------:R-:W-:Y:S02]  /*0300*/  FSETP.NEU.AND P1, PT, RZ, UR6, PT ;  /* 0x00000006ff007c0b */ /* 0x000fe4000bf2d000 */
[----:B------:R-:W-:-:S11]  /*0310*/  CS2R R2, SRZ ;  /* 0x0000000000027805 */ /* 0x000fd6000001ff00 */
.L_x_2:
[----:B------:R-:W-:Y:S02]  /*0320*/  ISETP.NE.U32.AND P4, PT, R2, RZ, PT ;  /* 0x000000ff0200720c */ /* 0x000fe40003f85070 */
[----:B------:R-:W-:Y:S02]  /*0330*/  ISETP.NE.AND.EX P5, PT, RZ, UR5, PT, P2 ;  /* 0x00000005ff007c0c */ /* 0x000fe4000bfa5320 */
[----:B------:R-:W-:Y:S02]  /*0340*/  ISETP.NE.AND.EX P2, PT, R3, RZ, PT, P4 ;  /* 0x000000ff0300720c */ /* 0x000fe40003f45340 */
[----:B------:R-:W-:-:S11]  /*0350*/  PLOP3.LUT P0, PT, PT, PT, PT, 0x8, 0x0 ;  /* 0x000000000000781c */ /* 0x000fd60003f0e170 */
[----:B------:R-:W-:Y:S05]  /*0360*/  @P2 BRA P5, `(.L_x_4) ;  /* 0x0000000000342947 */ /* 0x000fea0002800000 */
[----:B------:R-:W-:-:S04]  /*0370*/  ISETP.NE.U32.AND P0, PT, RZ, UR4, PT ;  /* 0x00000004ff007c0c */ /* 0x000fc8000bf05070 */
[----:B------:R-:W-:-:S13]  /*0380*/  ISETP.NE.AND.EX P0, PT, RZ, UR5, PT, P0 ;  /* 0x00000005ff007c0c */ /* 0x000fda000bf05300 */
[----:B------:R-:W-:Y:S05]  /*0390*/  @!P0 BRA `(.L_x_5) ;  /* 0x0000000000248947 */ /* 0x000fea0003800000 */
[----:B------:R-:W-:Y:S02]  /*03a0*/  PRMT R6, R6, 0x9910, RZ ;  /* 0x0000991006067816 */ /* 0x000fe400000000ff */
[----:B------:R-:W-:Y:S02]  /*03b0*/  ISETP.NE.U32.AND P0, PT, R2, RZ, PT ;  /* 0x000000ff0200720c */ /* 0x000fe40003f05070 */
[----:B------:R-:W-:Y:S02]  /*03c0*/  ISETP.NE.AND P2, PT, R6, RZ, PT ;  /* 0x000000ff0600720c */ /* 0x000fe40003f45270 */
[----:B------:R-:W-:Y:S02]  /*03d0*/  ISETP.NE.AND.EX P0, PT, R3, RZ, PT, P0 ;  /* 0x000000ff0300720c */ /* 0x000fe40003f05300 */
[----:B------:R-:W-:-:S09]  /*03e0*/  SEL R2, RZ, 0xffffffff, P1 ;  /* 0xffffffffff027807 */ /* 0x000fd20000800000 */
[----:B------:R-:W-:-:S04]  /*03f0*/  @!P2 SEL R2, RZ, 0xffffffff, P0 ;  /* 0xffffffffff02a807 */ /* 0x000fc80000000000 */
[----:B------:R-:W-:-:S04]  /*0400*/  LOP3.LUT R2, R2, 0x1, RZ, 0xc0, !PT ;  /* 0x0000000102027812 */ /* 0x000fc800078ec0ff */
[----:B------:R-:W-:Y:S01]  /*0410*/  ISETP.EQ.U32.AND P0, PT, R2, 0x1, PT ;  /* 0x000000010200780c */ /* 0x000fe20003f02070 */
[----:B------:R-:W-:-:S12]  /*0420*/  BRA `(.L_x_4) ;  /* 0x0000000000047947 */ /* 0x000fd80003800000 */
.L_x_5:
[----:B------:R-:W-:-:S13]  /*0430*/  PLOP3.LUT P0, PT, P1, PT, PT, 0x8, 0x0 ;  /* 0x000000000000781c */ /* 0x000fda0000f0e170 */
.L_x_4:
[----:B------:R-:W1:Y:S02]  /*0440*/  SHFL.IDX PT, R2, R8, RZ, 0x1f ;  /* 0x00001fff08027589 */ /* 0x000e6400000e0000 */
[----:B-1----:R-:W-:-:S13]  /*0450*/  ISETP.NE.AND P1, PT, R2, RZ, PT ;  /* 0x000000ff0200720c */ /* 0x002fda0003f25270 */
[----:B------:R-:W-:Y:S05]  /*0460*/  @P1 BRA `(.L_x_6) ;  /* 0x0000000000581947 */ /* 0x000fea0003800000 */
[----:B------:R-:W1:Y:S01]  /*0470*/  S2UR UR8, SR_CgaCtaId ;  /* 0x00000000000879c3 */ /* 0x000e620000008800 */
[----:B------:R-:W-:Y:S01]  /*0480*/  UMOV UR4, 0x400 ;  /* 0x0000040000047882 */ /* 0x000fe20000000000 */
[----:B------:R-:W-:Y:S01]  /*0490*/  UMOV UR5, 0x1 ;  /* 0x0000000100057882 */ /* 0x000fe20000000000 */
[----:B------:R-:W-:Y:S01]  /*04a0*/  UMOV UR6, 0x4 ;  /* 0x0000000400067882 */ /* 0x000fe20000000000 */
[----:B------:R-:W-:Y:S01]  /*04b0*/  ELECT P1, URZ, PT ;  /* 0x00000000003f782f */ /* 0x000fe20003820000 */
[----:B------:R-:W-:-:S04]  /*04c0*/  UIADD3 UR6, -UR6, 0x100000, URZ ;  /* 0x0010000006067890 */ /* 0x000fc8000fffe13f */
[----:B------:R-:W-:Y:S02]  /*04d0*/  USHF.L.U32 UR7, UR6, 0xb, URZ ;  /* 0x0000000b06077899 */ /* 0x000fe4000800063f */
[----:B------:R-:W-:Y:S02]  /*04e0*/  USHF.L.U32 UR6, UR6, 0x1, URZ ;  /* 0x0000000106067899 */ /* 0x000fe4000800063f */
[----:B-1----:R-:W-:Y:S02]  /*04f0*/  ULEA UR8, UR8, UR4, 0x18 ;  /* 0x0000000408087291 */ /* 0x002fe4000f8ec03f */
[----:B------:R-:W-:-:S04]  /*0500*/  UIADD3 UR4, -UR5, 0x100000, URZ ;  /* 0x0010000005047890 */ /* 0x000fc8000fffe13f */
[----:B------:R-:W-:Y:S02]  /*0510*/  USHF.L.U32 UR5, UR4, 0xb, URZ ;  /* 0x0000000b04057899 */ /* 0x000fe4000800063f */
[----:B------:R-:W-:Y:S01]  /*0520*/  USHF.L.U32 UR4, UR4, 0x1, URZ ;  /* 0x0000000104047899 */ /* 0x000fe2000800063f */
[----:B------:R-:W1:Y:S11]  /*0530*/  FENCE.VIEW.ASYNC.S ;  /* 0x00000000000073c6 */ /* 0x000e760000000000 */
[----:B-1----:R1:W2:Y:S01]  /*0540*/  SYNCS.EXCH.64 URZ, [UR8], UR4 ;  /* 0x00000004083f75b2 */ /* 0x0022a20008000100 */
[----:B------:R1:W3:Y:S01]  /*0550*/  SYNCS.EXCH.64 URZ, [UR8+0x20], UR6 ;  /* 0x00002006083f75b2 */ /* 0x0002e20008000100 */
[----:B------:R1:W4:Y:S01]  /*0560*/  SYNCS.EXCH.64 URZ, [UR8+0x8], UR4 ;  /* 0x00000804083f75b2 */ /* 0x0003220008000100 */
[----:B------:R1:W1:Y:S01]  /*0570*/  SYNCS.EXCH.64 URZ, [UR8+0x28], UR6 ;  /* 0x00002806083f75b2 */ /* 0x0002620008000100 */
[----:B------:R1:W1:Y:S01]  /*0580*/  SYNCS.EXCH.64 URZ, [UR8+0x10], UR4 ;  /* 0x00001004083f75b2 */ /* 0x0002620008000100 */
[----:B------:R1:W1:Y:S01]  /*0590*/  SYNCS.EXCH.64 URZ, [UR8+0x30], UR6 ;  /* 0x00003006083f75b2 */ /* 0x0002620008000100 */
[----:B------:R1:W1:Y:S01]  /*05a0*/  SYNCS.EXCH.64 URZ, [UR8+0x18], UR4 ;  /* 0x00001804083f75b2 */ /* 0x0002620008000100 */
[----:B------:R1:W1:Y:S01]  /*05b0*/  SYNCS.EXCH.64 URZ, [UR8+0x38], UR6 ;  /* 0x00003806083f75b2 */ /* 0x0002620008000100 */
[----:B------:R-:W-:Y:S01]  /*05c0*/  NOP ;  /* 0x0000000000007918 */ /* 0x000fe20000000000 */
.L_x_6:
[----:B------:R-:W5:Y:S01]  /*05d0*/  SHFL.IDX PT, R3, R8, RZ, 0x1f ;  /* 0x00001fff08037589 */ /* 0x000f6200000e0000 */
[----:B------:R-:W1:Y:S01]  /*05e0*/  S2UR UR9, SR_CTAID.X ;  /* 0x00000000000979c3 */ /* 0x000e620000002500 */
[----:B------:R-:W-:Y:S01]  /*05f0*/  NOP ;  /* 0x0000000000007918 */ /* 0x000fe20000000000 */
[----:B-----5:R-:W-:Y:S02]  /*0600*/  ISETP.NE.AND P1, PT, R3, RZ, PT ;  /* 0x000000ff0300720c */ /* 0x020fe40003f25270 */
[----:B------:R-:W-:-:S04]  /*0610*/  SHF.R.S32.HI R3, RZ, 0x1f, R18 ;  /* 0x0000001fff037819 */ /* 0x000fc80000011412 */
[----:B------:R-:W-:-:S07]  /*0620*/  LEA.HI R3, R3, R18, RZ, 0x7 ;  /* 0x0000001203037211 */ /* 0x000fce00078f38ff */
[----:B-1----:R-:W-:Y:S05]  /*0630*/  @P1 BRA `(.L_x_7) ;  /* 0x0000000000581947 */ /* 0x002fea0003800000 */
[----:B------:R-:W1:Y:S01]  /*0640*/  S2UR UR5, SR_CgaCtaId ;  /* 0x00000000000579c3 */ /* 0x000e620000008800 */
[----:B------:R-:W-:Y:S01]  /*0650*/  UMOV UR4, 0x400 ;  /* 0x0000040000047882 */ /* 0x000fe20000000000 */
[----:B------:R-:W-:Y:S01]  /*0660*/  UMOV UR6, 0x20 ;  /* 0x0000002000067882 */ /* 0x000fe20000000000 */
[----:B------:R-:W-:Y:S01]  /*0670*/  UMOV UR7, 0x100 ;  /* 0x0000010000077882 */ /* 0x000fe20000000000 */
[----:B------:R-:W-:Y:S01]  /*0680*/  ELECT P1, URZ, PT ;  /* 0x00000000003f782f */ /* 0x000fe20003820000 */
[----:B-1----:R-:W-:Y:S02]  /*0690*/  ULEA UR8, UR5, UR4, 0x18 ;  /* 0x0000000405087291 */ /* 0x002fe4000f8ec03f */
[----:B------:R-:W-:-:S04]  /*06a0*/  UIADD3 UR4, -UR6, 0x100000, URZ ;  /* 0x0010000006047890 */ /* 0x000fc8000fffe13f */
[----:B------:R-:W-:Y:S02]  /*06b0*/  USHF.L.U32 UR5, UR4, 0xb, URZ ;  /* 0x0000000b04057899 */ /* 0x000fe4000800063f */
[----:B------:R-:W-:Y:S02]  /*06c0*/  USHF.L.U32 UR4, UR4, 0x1, URZ ;  /* 0x0000000104047899 */ /* 0x000fe4000800063f */
[----:B------:R-:W-:-:S04]  /*06d0*/  UIADD3 UR6, -UR7, 0x100000, URZ ;  /* 0x0010000007067890 */ /* 0x000fc8000fffe13f */
[----:B------:R-:W-:Y:S02]  /*06e0*/  USHF.L.U32 UR7, UR6, 0xb, URZ ;  /* 0x0000000b06077899 */ /* 0x000fe4000800063f */
[----:B------:R-:W-:Y:S01]  /*06f0*/  USHF.L.U32 UR6, UR6, 0x1, URZ ;  /* 0x0000000106067899 */ /* 0x000fe2000800063f */
[----:B------:R-:W1:Y:S03]  /*0700*/  FENCE.VIEW.ASYNC.S ;  /* 0x00000000000073c6 */ /* 0x000e660000000000 */
[----:B-1----:R1:W1:Y:S08]  /*0710*/  SYNCS.EXCH.64 URZ, [UR8+0x40], UR4 ;  /* 0x00004004083f75b2 */ /* 0x0022700008000100 */
[----:B------:R1:W1:Y:S01]  /*0720*/  SYNCS.EXCH.64 URZ, [UR8+0x60], UR6 ;  /* 0x00006006083f75b2 */ /* 0x0002620008000100 */
[----:B------:R1:W1:Y:S01]  /*0730*/  SYNCS.EXCH.64 URZ, [UR8+0x48], UR4 ;  /* 0x00004804083f75b2 */ /* 0x0002620008000100 */
[----:B------:R1:W1:Y:S01]  /*0740*/  SYNCS.EXCH.64 URZ, [UR8+0x68], UR6 ;  /* 0x00006806083f75b2 */ /* 0x0002620008000100 */
[----:B------:R1:W1:Y:S01]  /*0750*/  SYNCS.EXCH.64 URZ, [UR8+0x50], UR4 ;  /* 0x00005004083f75b2 */ /* 0x0002620008000100 */
[----:B------:R1:W1:Y:S01]  /*0760*/  SYNCS.EXCH.64 URZ, [UR8+0x70], UR6 ;  /* 0x00007006083f75b2 */ /* 0x0002620008000100 */
[----:B------:R1:W1:Y:S01]  /*0770*/  SYNCS.EXCH.64 URZ, [UR8+0x58], UR4 ;  /* 0x00005804083f75b2 */ /* 0x0002620008000100 */
[----:B------:R1:W1:Y:S01]  /*0780*/  SYNCS.EXCH.64 URZ, [UR8+0x78], UR6 ;  /* 0x00007806083f75b2 */ /* 0x0002620008000100 */
[----:B------:R-:W-:Y:S01]  /*0790*/  NOP ;  /* 0x0000000000007918 */ /* 0x000fe20000000000 */
.L_x_7:
[----:B------:R-:W-:Y:S01]  /*07a0*/  LOP3.LUT R3, R3, 0xffffff80, RZ, 0xc0, !PT ;  /* 0xffffff8003037812 */ /* 0x000fe200078ec0ff */
[----:B------:R-:W5:Y:S01]  /*07b0*/  S2R R6, SR_CTAID.Y ;  /* 0x0000000000067919 */ /* 0x000f620000002600 */
[----:B------:R-:W-:Y:S01]  /*07c0*/  SHF.R.S32.HI R11, RZ, 0x1f, R2 ;  /* 0x0000001fff0b7819 */ /* 0x000fe20000011402 */
[----:B-1----:R-:W-:Y:S01]  /*07d0*/  ULDC UR4, c[0x0][0x150] ;  /* 0x0000540000047ab9 */ /* 0x002fe20000000800 */
[----:B------:R-:W-:Y:S01]  /*07e0*/  I2FP.F32.U32 R13, UR9 ;  /* 0x00000009000d7c45 */ /* 0x000fe20008201000 */
[----:B------:R-:W-:Y:S01]  /*07f0*/  IMAD.IADD R10, R18, 0x1, -R3 ;  /* 0x00000001120a7824 */ /* 0x000fe200078e0a03 */
[----:B------:R1:W2:Y:S01]  /*0800*/  SHFL.IDX PT, R12, R8, RZ, 0x1f ;  /* 0x00001fff080c7589 */ /* 0x0002a200000e0000 */
[----:B------:R-:W-:Y:S01]  /*0810*/  LEA.HI R11, R11, R2, RZ, 0x2 ;  /* 0x000000020b0b7211 */ /* 0x000fe200078f10ff */
[----:B------:R-:W3:Y:S01]  /*0820*/  LDC R14, c[0x0][0x144] ;  /* 0x00005100ff0e7b82 */ /* 0x000ee20000000800 */
[----:B------:R-:W-:Y:S01]  /*0830*/  FMUL R13, R13, UR4 ;  /* 0x000000040d0d7c20 */ /* 0x000fe20008400000 */
[----:B------:R-:W-:-:S02]  /*0840*/  SHF.R.S32.HI R3, RZ, 0x1f, R10 ;  /* 0x0000001fff037819 */ /* 0x000fc4000001140a */
[----:B------:R-:W-:Y:S02]  /*0850*/  ELECT P1, URZ, PT ;  /* 0x00000000003f782f */ /* 0x000fe40003820000 */
[----:B------:R-:W-:Y:S01]  /*0860*/  LOP3.LUT R11, R11, 0x3ffffffc, RZ, 0xc0, !PT ;  /* 0x3ffffffc0b0b7812 */ /* 0x000fe200078ec0ff */
[----:B------:R-:W-:Y:S01]  /*0870*/  ULDC UR4, c[0x0][0x154] ;  /* 0x0000550000047ab9 */ /* 0x000fe20000000800 */
[----:B------:R-:W-:Y:S01]  /*0880*/  LEA.HI R3, R3, R10, RZ, 0x3 ;  /* 0x0000000a03037211 */ /* 0x000fe200078f18ff */
[----:B------:R-:W4:Y:S01]  /*0890*/  F2I.U32.TRUNC.NTZ R13, R13 ;  /* 0x0000000d000d7305 */ /* 0x000f22000020f000 */
[----:B------:R-:W-:Y:S01]  /*08a0*/  ISETP.NE.AND P4, PT, R0, RZ, PT ;  /* 0x000000ff0000720c */ /* 0x000fe20003f85270 */
[----:B------:R-:W-:Y:S01]  /*08b0*/  IMAD.IADD R11, R2, 0x1, -R11 ;  /* 0x00000001020b7824 */ /* 0x000fe200078e0a0b */
[--C-:B------:R-:W-:Y:S01]  /*08c0*/  SHF.R.S32.HI R9, RZ, 0x3, R3.reuse ;  /* 0x00000003ff097819 */ /* 0x100fe20000011403 */
[----:B------:R-:W-:Y:S01]  /*08d0*/  IMAD.MOV.U32 R152, RZ, RZ, 0x1 ;  /* 0x00000001ff987424 */ /* 0x000fe200078e00ff */
[----:B-1----:R-:W-:Y:S01]  /*08e0*/  SHF.R.S32.HI R8, RZ, 0x1f, R3 ;  /* 0x0000001fff087819 */ /* 0x002fe20000011403 */
[----:B------:R-:W-:Y:S01]  /*08f0*/  NOP ;  /* 0x0000000000007918 */ /* 0x000fe20000000000 */
[----:B------:R-:W-:-:S02]  /*0900*/  ISETP.EQ.OR P2, PT, R0, 0x3, !P4 ;  /* 0x000000030000780c */ /* 0x000fc40006742670 */
[----:B------:R-:W-:Y:S02]  /*0910*/  LEA.HI R8, R8, R9, RZ, 0x2 ;  /* 0x0000000908087211 */ /* 0x000fe400078f10ff */
[----:B------:R-:W-:Y:S02]  /*0920*/  ISETP.EQ.AND P2, PT, R7, RZ, P2 ;  /* 0x000000ff0700720c */ /* 0x000fe40001742270 */
[----:B------:R-:W-:Y:S02]  /*0930*/  LOP3.LUT R8, R8, 0xfffffffc, RZ, 0xc0, !PT ;  /* 0xfffffffc08087812 */ /* 0x000fe400078ec0ff */
[----:B--2---:R-:W-:Y:S01]  /*0940*/  ISETP.NE.OR P1, PT, R12, RZ, !P1 ;  /* 0x000000ff0c00720c */ /* 0x004fe20004f25670 */
[----:B----4-:R-:W-:Y:S01]  /*0950*/  IMAD.MOV R15, RZ, RZ, -R13 ;  /* 0x000000ffff0f7224 */ /* 0x010fe200078e0a0d */
[----:B------:R-:W-:Y:S01]  /*0960*/  SEL R22, RZ, 0x1, !P2 ;  /* 0x00000001ff167807 */ /* 0x000fe20005000000 */
[----:B------:R-:W-:Y:S01]  /*0970*/  IMAD.IADD R8, R9, 0x1, -R8 ;  /* 0x0000000109087824 */ /* 0x000fe200078e0a08 */
[----:B-----5:R-:W-:Y:S01]  /*0980*/  I2FP.F32.U32 R3, R6 ;  /* 0x0000000600037245 */ /* 0x020fe20000201000 */
[----:B------:R-:W1:Y:S02]  /*0990*/  LDC R9, c[0x0][0x148] ;  /* 0x00005200ff097b82 */ /* 0x000e640000000800 */
[----:B------:R-:W-:-:S02]  /*09a0*/  IMAD R8, R11, 0x4, R8 ;  /* 0x000000040b087824 */ /* 0x000fc400078e0208 */
[----:B------:R-:W-:Y:S01]  /*09b0*/  FMUL R12, R3, UR4 ;  /* 0x00000004030c7c20 */ /* 0x000fe20008400000 */
[----:B---3--:R-:W-:Y:S01]  /*09c0*/  IMAD R3, R14, R15, UR9 ;  /* 0x000000090e037e24 */ /* 0x008fe2000f8e020f */
[----:B------:R-:W-:Y:S01]  /*09d0*/  UMOV UR4, 0x20 ;  /* 0x0000002000047882 */ /* 0x000fe20000000000 */
[----:B------:R-:W-:Y:S01]  /*09e0*/  LEA.HI R2, R8, R8, RZ, 0x1 ;  /* 0x0000000808027211 */ /* 0x000fe200078f08ff */
[----:B------:R-:W-:Y:S01]  /*09f0*/  VOTEU.ALL UP0, P1 ;  /* 0x00000000003f7886 */ /* 0x000fe20000800000 */
[----:B------:R-:W2:Y:S01]  /*0a00*/  LDC R13, c[0x0][0x140] ;  /* 0x00005000ff0d7b82 */ /* 0x000ea20000000800 */
[----:B------:R-:W3:Y:S01]  /*0a10*/  F2I.U32.TRUNC.NTZ R12, R12 ;  /* 0x0000000c000c7305 */ /* 0x000ee2000020f000 */
[----:B------:R-:W-:Y:S01]  /*0a20*/  LOP3.LUT R11, R2, 0xfffffffe, RZ, 0xc0, !PT ;  /* 0xfffffffe020b7812 */ /* 0x000fe200078ec0ff */
[----:B------:R-:W-:Y:S01]  /*0a30*/  VOTEU.ALL UP1, P1 ;  /* 0x00000000003f7886 */ /* 0x000fe20000820000 */
[----:B------:R-:W-:Y:S01]  /*0a40*/  SHF.L.U32 R153, R8, 0x2, RZ ;  /* 0x0000000208997819 */ /* 0x000fe200000006ff */
[----:B------:R-:W-:Y:S01]  /*0a50*/  @!UP0 UMOV UR6, 0x400 ;  /* 0x0000040000068882 */ /* 0x000fe20000000000 */
[----:B------:R-:W-:-:S04]  /*0a60*/  @!UP0 UIADD3 UR4, -UR4, 0x100000, URZ ;  /* 0x0010000004048890 */ /* 0x000fc8000fffe13f */
[----:B------:R-:W-:Y:S02]  /*0a70*/  @!UP0 USHF.L.U32 UR5, UR4, 0xb, URZ ;  /* 0x0000000b04058899 */ /* 0x000fe4000800063f */
[----:B------:R-:W-:Y:S01]  /*0a80*/  @!UP0 USHF.L.U32 UR4, UR4, 0x1, URZ ;  /* 0x0000000104048899 */ /* 0x000fe2000800063f */
[C---:B------:R-:W-:Y:S01]  /*0a90*/  IMAD.IADD R2, R8.reuse, 0x1, -R11 ;  /* 0x0000000108027824 */ /* 0x040fe200078e0a0b */
[----:B------:R-:W4:Y:S01]  /*0aa0*/  @!UP0 S2UR UR7, SR_CgaCtaId ;  /* 0x00000000000789c3 */ /* 0x000f220000008800 */
[----:B------:R-:W-:Y:S01]  /*0ab0*/  LOP3.LUT R153, R8, 0xc, R153, 0x78, !PT ;  /* 0x0000000c08997812 */ /* 0x000fe200078e7899 */
[----:B------:R-:W-:Y:S02]  /*0ac0*/  VIADD R8, R7, 0xffffffff ;  /* 0xffffffff07087836 */ /* 0x000fe40000000000 */
[----:B------:R-:W-:Y:S01]  /*0ad0*/  ISETP.NE.AND P5, PT, R2, R3, PT ;  /* 0x000000030200720c */ /* 0x000fe20003fa5270 */
[----:B---3--:R-:W-:-:S04]  /*0ae0*/  IMAD.MOV R24, RZ, RZ, -R12 ;  /* 0x000000ffff187224 */ /* 0x008fc800078e0a0c */
[----:B-1----:R-:W-:Y:S01]  /*0af0*/  IMAD R11, R9, R24, R6 ;  /* 0x00000018090b7224 */ /* 0x002fe200078e0206 */
[----:B--2---:R-:W-:-:S07]  /*0b00*/  ISETP.EQ.U32.AND P2, PT, R13, 0x1, PT ;  /* 0x000000010d00780c */ /* 0x004fce0003f42070 */
[----:B------:R-:W-:-:S04]  /*0b10*/  @P5 LEA.HI R2, R153, R153, RZ, 0x1 ;  /* 0x0000009999025211 */ /* 0x000fc800078f08ff */
[----:B------:R-:W-:Y:S01]  /*0b20*/  @P5 SHF.R.S32.HI R2, RZ, 0x1, R2 ;  /* 0x00000001ff025819 */ /* 0x000fe20000011402 */
[----:B----4-:R-:W-:-:S03]  /*0b30*/  @!UP0 ULEA UR6, UR7, UR6, 0x18 ;  /* 0x0000000607068291 */ /* 0x010fc6000f8ec03f */
[----:B------:R-:W-:Y:S01]  /*0b40*/  @P5 ISETP.NE.AND P6, PT, R2, R11, PT ;  /* 0x0000000b0200520c */ /* 0x000fe20003fc5270 */
[----:B------:R-:W-:Y:S01]  /*0b50*/  VOTEU.ALL UP0, P1 ;  /* 0x00000000003f7886 */ /* 0x000fe20000800000 */
[----:B------:R-:W-:Y:S02]  /*0b60*/  LOP3.LUT P1, RZ, R10, 0x7, RZ, 0xc0, !PT ;  /* 0x000000070aff7812 */ /* 0x000fe4000782c0ff */
[----:B------:R-:W-:Y:S02]  /*0b70*/  @P5 SEL R152, RZ, 0x1, P6 ;  /* 0x00000001ff985807 */ /* 0x000fe40003000000 */
[----:B------:R-:W-:Y:S02]  /*0b80*/  ISETP.NE.AND P5, PT, R7, RZ, PT ;  /* 0x000000ff0700720c */ /* 0x000fe40003fa5270 */
[----:B------:R-:W-:Y:S02]  /*0b90*/  ISETP.LT.U32.AND P1, PT, R153, 0x2, !P1 ;  /* 0x000000029900780c */ /* 0x000fe40004f21070 */
[----:B------:R-:W-:Y:S01]  /*0ba0*/  ISETP.EQ.AND P6, PT, R0, 0x2, !P5 ;  /* 0x000000020000780c */ /* 0x000fe20006fc2270 */
[----:B------:R-:W1:Y:S02]  /*0bb0*/  FENCE.VIEW.ASYNC.S ;  /* 0x00000000000073c6 */ /* 0x000e640000000000 */
[----:B-1----:R1:W2:Y:S01]  /*0bc0*/  @!UP0 SYNCS.EXCH.64 URZ, [UR6+0x80], UR4 ;  /* 0x00008004063f85b2 */ /* 0x0022a20008000100 */
[----:B------:R-:W-:-:S02]  /*0bd0*/  SEL R11, RZ, 0x1, !P1 ;  /* 0x00000001ff0b7807 */ /* 0x000fc40004800000 */
[----:B------:R-:W-:Y:S02]  /*0be0*/  ISETP.GE.U32.AND P1, PT, R8, 0x2, PT ;  /* 0x000000020800780c */ /* 0x000fe40003f26070 */
[----:B------:R-:W-:Y:S02]  /*0bf0*/  SEL R19, RZ, 0x1, !P6 ;  /* 0x00000001ff137807 */ /* 0x000fe40007000000 */
[----:B------:R-:W-:Y:S02]  /*0c00*/  LOP3.LUT R152, R152, R11, RZ, 0xc0, !PT ;  /* 0x0000000b98987212 */ /* 0x000fe400078ec0ff */
[----:B------:R-:W-:Y:S02]  /*0c10*/  SEL R19, R19, 0x2, P1 ;  /* 0x0000000213137807 */ /* 0x000fe40000800000 */
[----:B------:R-:W-:Y:S01]  /*0c20*/  SEL R22, R22, 0x2, P1 ;  /* 0x0000000216167807 */ /* 0x000fe20000800000 */
[----:B------:R1:W3:Y:S01]  /*0c30*/  @!UP1 SYNCS.EXCH.64 URZ, [UR6+0x88], UR4 ;  /* 0x00008804063f95b2 */ /* 0x0002e20008000100 */
[----:B------:R-:W-:Y:S01]  /*0c40*/  NOP ;  /* 0x0000000000007918 */ /* 0x000fe20000000000 */
[----:B------:R-:W-:Y:S05]  /*0c50*/  @!P2 BRA `(.L_x_8) ;  /* 0x000000000008a947 */ /* 0x000fea0003800000 */
[----:B--23--:R-:W-:Y:S01]  /*0c60*/  UCGABAR_ARV ;  /* 0x00000000000079c7 */ /* 0x00cfe20008000000 */
[----:B------:R-:W-:Y:S05]  /*0c70*/  BRA `(.L_x_9) ;  /* 0x0000000000047947 */ /* 0x000fea0003800000 */
.L_x_8:
[----:B--23--:R-:W-:Y:S01]  /*0c80*/  NOP ;  /* 0x0000000000007918 */ /* 0x00cfe20000000000 */
.L_x_9:
[----:B------:R-:W2:Y:S01]  /*0c90*/  LDC R2, c[0x0][0x904] ;  /* 0x00024100ff027b82 */ /* 0x000ea20000000800 */
[----:B------:R-:W-:Y:S02]  /*0ca0*/  IMAD.U32 R10, RZ, RZ, UR9 ;  /* 0x00000009ff0a7e24 */ /* 0x000fe4000f8e00ff */
[----:B------:R-:W-:Y:S01]  /*0cb0*/  IMAD.MOV.U32 R11, RZ, RZ, RZ ;  /* 0x000000ffff0b7224 */ /* 0x000fe200078e00ff */
[----:B--2---:R-:W-:-:S04]  /*0cc0*/  ISETP.NE.AND P1, PT, R2, 0x1, PT ;  /* 0x000000010200780c */ /* 0x004fc80003f25270 */
[----:B------:R-:W-:-:S09]  /*0cd0*/  P2R R7, PR, RZ, 0x2 ;  /* 0x00000002ff077803 */ /* 0x000fd20000000000 */
[----:B------:R-:W2:Y:S01]  /*0ce0*/  @P1 LDC R17, c[0x0][0x10] ;  /* 0x00000400ff111b82 */ /* 0x000ea20000000800 */
[----:B------:R-:W-:Y:S02]  /*0cf0*/  @P1 IMAD.MOV.U32 R7, RZ, RZ, RZ ;  /* 0x000000ffff071224 */ /* 0x000fe400078e00ff */
[----:B------:R-:W-:-:S05]  /*0d00*/  @P1 IMAD.MOV.U32 R15, RZ, RZ, RZ ;  /* 0x000000ffff0f1224 */ /* 0x000fca00078e00ff */
[----:B------:R-:W3:Y:S01]  /*0d10*/  @!P1 LDC R13, c[0x0][0xc] ;  /* 0x00000300ff0d9b82 */ /* 0x000ee20000000800 */
[----:B-1----:R-:W-:Y:S01]  /*0d20*/  ULDC UR4, c[0x0][0xc] ;  /* 0x0000030000047ab9 */ /* 0x002fe20000000800 */
[----:B------:R-:W-:Y:S01]  /*0d30*/  ULDC UR5, c[0x0][0x10] ;  /* 0x0000040000057ab9 */ /* 0x000fe20000000800 */
[----:B------:R-:W-:Y:S01]  /*0d40*/  ULDC UR6, c[0x0][0x14] ;  /* 0x0000050000067ab9 */ /* 0x000fe20000000800 */
[----:B------:R-:W-:-:S04]  /*0d50*/  UIMAD.WIDE.U32 UR4, UR4, UR5, URZ ;  /* 0x00000005040472a5 */ /* 0x000fc8000f8e003f */
[----:B------:R-:W-:Y:S02]  /*0d60*/  UIMAD.WIDE.U32 UR40, UR4, UR6, URZ ;  /* 0x00000006042872a5 */ /* 0x000fe4000f8e003f */
[----:B------:R-:W-:-:S04]  /*0d70*/  UIMAD UR38, UR5, UR6, URZ ;  /* 0x00000006052672a4 */ /* 0x000fc8000f8e023f */
[----:B------:R-:W-:Y:S01]  /*0d80*/  UIADD3 UR38, UR41, UR38, URZ ;  /* 0x0000002629267290 */ /* 0x000fe2000fffe03f */
[----:B--2---:R-:W-:-:S04]  /*0d90*/  @P1 IMAD.WIDE.U32 R16, R17, UR9, R6 ;  /* 0x0000000911101c25 */ /* 0x004fc8000f8e0006 */
[----:B------:R-:W-:Y:S02]  /*0da0*/  @P1 IMAD.IADD R17, R17, 0x1, R15 ;  /* 0x0000000111111824 */ /* 0x000fe400078e020f */
[----:B---3--:R-:W-:-:S04]  /*0db0*/  @!P1 IMAD.WIDE.U32 R10, R6, R13, R10 ;  /* 0x0000000d060a9225 */ /* 0x008fc800078e000a */
[----:B------:R-:W-:Y:S02]  /*0dc0*/  @!P1 IMAD.MOV.U32 R16, RZ, RZ, R10 ;  /* 0x000000ffff109224 */ /* 0x000fe400078e000a */
[----:B------:R-:W-:Y:S01]  /*0dd0*/  @!P1 IMAD.MOV.U32 R17, RZ, RZ, R11 ;  /* 0x000000ffff119224 */ /* 0x000fe200078e000b */
[----:B------:R-:W-:Y:S06]  /*0de0*/  @!P2 BRA `(.L_x_10) ;  /* 0x00000000000ca947 */ /* 0x000fec0003800000 */
[----:B------:R-:W-:Y:S01]  /*0df0*/  UCGABAR_WAIT ;  /* 0x0000000000007dc7 */ /* 0x000fe20008000000 */
[----:B------:R-:W-:Y:S01]  /*0e00*/  CCTL.IVALL ;  /* 0x00000000ff00798f */ /* 0x000fe20002000000 */
[----:B------:R-:W-:Y:S05]  /*0e10*/  BRA `(.L_x_11) ;  /* 0x0000000000047947 */ /* 0x000fea0003800000 */
.L_x_10:
[----:B------:R-:W-:Y:S06]  /*0e20*/  BAR.SYNC.DEFER_BLOCKING 0x0 ;  /* 0x0000000000007b1d */ /* 0x000fec0000010000 */
.L_x_11:
[----:B------:R-:W1:Y:S01]  /*0e30*/  S2UR UR37, SR_CgaCtaId ;  /* 0x00000000002579c3 */ /* 0x000e620000008800 */
[----:B------:R-:W-:Y:S04]  /*0e40*/  BSSY B6, `(.L_x_12) ;  /* 0x00008ef000067945 */ /* 0x000fe80003800000 */
[----:B------:R-:W-:Y:S05]  /*0e50*/  @!P5 BRA `(.L_x_13) ;  /* 0x000000600054d947 */ /* 0x000fea0003800000 */
[----:B------:R-:W-:-:S13]  /*0e60*/  ISETP.GT.U32.AND P0, PT, R8, 0x1, PT ;  /* 0x000000010800780c */ /* 0x000fda0003f04070 */
[----:B------:R-:W-:Y:S05]  /*0e70*/  @P0 BRA `(.L_x_14) ;  /* 0x0000008c00ac0947 */ /* 0x000fea0003800000 */
[----:B------:R-:W-:Y:S01]  /*0e80*/  ULDC.64 UR4, c[0x0][0x8f8] ;  /* 0x00023e0000047ab9 */ /* 0x000fe20000000a00 */
[----:B------:R-:W-:Y:S01]  /*0e90*/  UMOV UR47, 0xffffffff ;  /* 0xffffffff002f7882 */ /* 0x000fe20000000000 */
[----:B------:R-:W-:Y:S01]  /*0ea0*/  ISETP.GE.U32.AND P0, PT, R16, UR4, PT ;  /* 0x0000000410007c0c */ /* 0x000fe2000bf06070 */
[----:B------:R-:W-:Y:S01]  /*0eb0*/  IMAD.MOV.U32 R158, RZ, RZ, -0x1 ;  /* 0xffffffffff9e7424 */ /* 0x000fe200078e00ff */
[----:B------:R-:W-:Y:S02]  /*0ec0*/  PRMT R154, RZ, 0x7610, R154 ;  /* 0x00007610ff9a7816 */ /* 0x000fe4000000009a */
[----:B------:R-:W-:Y:S02]  /*0ed0*/  ISETP.GE.U32.AND.EX P0, PT, R17, UR5, PT, P0 ;  /* 0x0000000511007c0c */ /* 0x000fe4000bf06100 */
[----:B------:R-:W-:Y:S02]  /*0ee0*/  MOV R23, 0xffffffff ;  /* 0xffffffff00177802 */ /* 0x000fe40000000f00 */
[----:B------:R-:W-:-:S09]  /*0ef0*/  PRMT R0, RZ, 0x7610, R0 ;  /* 0x00007610ff007816 */ /* 0x000fd20000000000 */
[----:B------:R-:W-:Y:S05]  /*0f00*/  @P0 BRA `(.L_x_15) ;  /* 0x00000004002c0947 */ /* 0x000fea0003800000 */
[----:B------:R-:W2:Y:S01]  /*0f10*/  LDC.64 R20, c[0x0][0x8d0] ;  /* 0x00023400ff147b82 */ /* 0x000ea20000000a00 */
[----:B------:R-:W-:Y:S02]  /*0f20*/  IMAD.MOV.U32 R4, RZ, RZ, R16 ;  /* 0x000000ffff047224 */ /* 0x000fe400078e0010 */
[----:B------:R-:W-:-:S05]  /*0f30*/  IMAD.MOV.U32 R5, RZ, RZ, R17 ;  /* 0x000000ffff057224 */ /* 0x000fca00078e0011 */
[----:B------:R-:W3:Y:S08]  /*0f40*/  LDC R0, c[0x0][0x8d8] ;  /* 0x00023600ff007b82 */ /* 0x000ef00000000800 */
[----:B------:R-:W4:Y:S01]  /*0f50*/  LDC.64 R26, c[0x0][0x8c8] ;  /* 0x00023200ff1a7b82 */ /* 0x000f220000000a00 */
[----:B--2---:R-:W-:-:S04]  /*0f60*/  ISETP.NE.U32.AND P0, PT, R20, RZ, PT ;  /* 0x000000ff1400720c */ /* 0x004fc80003f05070 */
[----:B------:R-:W-:-:S13]  /*0f70*/  ISETP.NE.AND.EX P0, PT, R21, RZ, PT, P0 ;  /* 0x000000ff1500720c */ /* 0x000fda0003f05300 */
[----:B---34-:R-:W-:Y:S05]  /*0f80*/  @!P0 BRA `(.L_x_16) ;  /* 0x0000000000288947 */ /* 0x018fea0003800000 */
[----:B------:R-:W2:Y:S02]  /*0f90*/  LDC R13, c[0x0][0x8dc] ;  /* 0x00023700ff0d7b82 */ /* 0x000ea40000000800 */
[----:B--2---:R-:W-:-:S05]  /*0fa0*/  IADD3 R13, P0, R16, R13, RZ ;  /* 0x0000000d100d7210 */ /* 0x004fca0007f1e0ff */
[----:B------:R-:W-:-:S04]  /*0fb0*/  IMAD.X R15, RZ, RZ, R17, P0 ;  /* 0x000000ffff0f7224 */ /* 0x000fc800000e0611 */
[----:B------:R-:W-:-:S04]  /*0fc0*/  IMAD.WIDE.U32 R4, R15, R20, RZ ;  /* 0x000000140f047225 */ /* 0x000fc800078e00ff */
[----:B------:R-:W-:-:S04]  /*0fd0*/  IMAD.WIDE.U32 R10, P0, R13, R21, R4 ;  /* 0x000000150d0a7225 */ /* 0x000fc80007800004 */
[----:B------:R-:W-:-:S04]  /*0fe0*/  IMAD.WIDE.U32 R4, R13, R20, RZ ;  /* 0x000000140d047225 */ /* 0x000fc800078e00ff */
[----:B------:R-:W-:Y:S01]  /*0ff0*/  IMAD.X R13, RZ, RZ, RZ, P0 ;  /* 0x000000ffff0d7224 */ /* 0x000fe200000e06ff */
[----:B------:R-:W-:Y:S01]  /*1000*/  IADD3 RZ, P0, R5, R10, RZ ;  /* 0x0000000a05ff7210 */ /* 0x000fe20007f1e0ff */
[----:B------:R-:W-:-:S04]  /*1010*/  IMAD.MOV.U32 R12, RZ, RZ, R11 ;  /* 0x000000ffff0c7224 */ /* 0x000fc800078e000b */
[----:B------:R-:W-:-:S08]  /*1020*/  IMAD.WIDE.U32.X R4, R15, R21, R12, P0 ;  /* 0x000000150f047225 */ /* 0x000fd000000e040c */
.L_x_16:
[----:B------:R-:W2:Y:S01]  /*1030*/  LDC.64 R28, c[0x0][0x8e8] ;  /* 0x00023a00ff1c7b82 */ /* 0x000ea20000000a00 */
[-CC-:B------:R-:W-:Y:S01]  /*1040*/  SHF.R.U64 R25, R4, R0.reuse, R5.reuse ;  /* 0x0000000004197219 */ /* 0x180fe20000001205 */
[----:B------:R-:W-:Y:S01]  /*1050*/  IMAD.MOV.U32 R30, RZ, RZ, 0x1 ;  /* 0x00000001ff1e7424 */ /* 0x000fe200078e00ff */
[----:B------:R-:W-:Y:S02]  /*1060*/  SHF.R.U32.HI R0, RZ, R0, R5 ;  /* 0x00000000ff007219 */ /* 0x000fe40000011605 */
[----:B------:R-:W-:-:S03]  /*1070*/  IADD3 R7, P0, RZ, -R25, RZ ;  /* 0x80000019ff077210 */ /* 0x000fc60007f1e0ff */
[----:B------:R-:W3:Y:S02]  /*1080*/  LDC R8, c[0x0][0x8c0] ;  /* 0x00023000ff087b82 */ /* 0x000ee40000000800 */
[----:B------:R-:W-:-:S04]  /*1090*/  IMAD.X R5, RZ, RZ, ~R0, P0 ;  /* 0x000000ffff057224 */ /* 0x000fc800000e0e00 */
[-C--:B------:R-:W-:Y:S02]  /*10a0*/  IMAD R0, R5, R26.reuse, RZ ;  /* 0x0000001a05007224 */ /* 0x080fe400078e02ff */
[----:B------:R-:W4:Y:S01]  /*10b0*/  LDC R11, c[0x0][0x8b0] ;  /* 0x00022c00ff0b7b82 */ /* 0x000f220000000800 */
[----:B------:R-:W-:-:S04]  /*10c0*/  IMAD.WIDE.U32 R4, R7, R26, R16 ;  /* 0x0000001a07047225 */ /* 0x000fc800078e0010 */
[----:B------:R-:W-:Y:S02]  /*10d0*/  IMAD R7, R7, R27, R0 ;  /* 0x0000001b07077224 */ /* 0x000fe400078e0200 */
[----:B------:R-:W-:Y:S01]  /*10e0*/  IMAD.MOV.U32 R0, RZ, RZ, -0x1 ;  /* 0xffffffffff007424 */ /* 0x000fe200078e00ff */
[----:B------:R-:W5:Y:S01]  /*10f0*/  LDC R21, c[0x0][0x900] ;  /* 0x00024000ff157b82 */ /* 0x000f620000000800 */
[----:B------:R-:W-:Y:S01]  /*1100*/  IMAD.IADD R5, R5, 0x1, R7 ;  /* 0x0000000105057824 */ /* 0x000fe200078e0207 */
[----:B--2---:R-:W-:Y:S01]  /*1110*/  ISETP.NE.U32.AND P0, PT, R28, RZ, PT ;  /* 0x000000ff1c00720c */ /* 0x004fe20003f05070 */
[----:B------:R-:W-:-:S03]  /*1120*/  IMAD R26, R9, R24, R6 ;  /* 0x00000018091a7224 */ /* 0x000fc600078e0206 */
[----:B------:R-:W-:Y:S02]  /*1130*/  ISETP.NE.AND.EX P0, PT, R29, RZ, PT, P0 ;  /* 0x000000ff1d00720c */ /* 0x000fe40003f05300 */
[----:B------:R-:W2:Y:S01]  /*1140*/  LDC R15, c[0x0][0x8a8] ;  /* 0x00022a00ff0f7b82 */ /* 0x000ea20000000800 */
[-CC-:B---3--:R-:W-:Y:S02]  /*1150*/  SHF.R.U64 R13, R4, R8.reuse, R5.reuse ;  /* 0x00000008040d7219 */ /* 0x188fe40000001205 */
[----:B------:R-:W-:-:S05]  /*1160*/  SHF.R.U32.HI R4, RZ, R8, R5 ;  /* 0x00000008ff047219 */ /* 0x000fca0000011605 */
[----:B------:R-:W3:Y:S01]  /*1170*/  LDC R12, c[0x0][0x8f0] ;  /* 0x00023c00ff0c7b82 */ /* 0x000ee20000000800 */
[-CC-:B----4-:R-:W-:Y:S02]  /*1180*/  SHF.R.U64 R23, R13, R11.reuse, R4.reuse ;  /* 0x0000000b0d177219 */ /* 0x190fe40000001204 */
[----:B------:R-:W-:-:S05]  /*1190*/  SHF.R.U32.HI R4, RZ, R11, R4 ;  /* 0x0000000bff047219 */ /* 0x000fca0000011604 */
[----:B------:R-:W4:Y:S01]  /*11a0*/  LDC R14, c[0x0][0x8e0] ;  /* 0x00023800ff0e7b82 */ /* 0x000f220000000800 */
[-C--:B-----5:R-:W-:Y:S02]  /*11b0*/  SHF.L.U32 R0, R0, R21.reuse, RZ ;  /* 0x0000001500007219 */ /* 0x0a0fe400000006ff */
[-CC-:B------:R-:W-:Y:S02]  /*11c0*/  SHF.R.U64 R24, R23, R21.reuse, R4.reuse ;  /* 0x0000001517187219 */ /* 0x180fe40000001204 */
[----:B------:R-:W-:Y:S02]  /*11d0*/  SHF.R.U32.HI R5, RZ, R21, R4 ;  /* 0x00000015ff057219 */ /* 0x000fe40000011604 */
[----:B------:R-:W-:Y:S01]  /*11e0*/  LOP3.LUT R10, RZ, R0, RZ, 0x33, !PT ;  /* 0x00000000ff0a7212 */ /* 0x000fe200078e33ff */
[----:B------:R-:W1:Y:S01]  /*11f0*/  LDC R20, c[0x0][0x8b8] ;  /* 0x00022e00ff147b82 */ /* 0x000e620000000800 */
[----:B------:R-:W-:Y:S01]  /*1200*/  MOV R4, R24 ;  /* 0x0000001800047202 */ /* 0x000fe20000000f00 */
[----:B------:R-:W-:Y:S06]  /*1210*/  @!P0 BRA `(.L_x_17) ;  /* 0x0000000000288947 */ /* 0x000fec0003800000 */
[----:B------:R-:W5:Y:S02]  /*1220*/  LDC R9, c[0x0][0x8f4] ;  /* 0x00023d00ff097b82 */ /* 0x000f640000000800 */
[----:B-----5:R-:W-:-:S05]  /*1230*/  IADD3 R9, P0, R24, R9, RZ ;  /* 0x0000000918097210 */ /* 0x020fca0007f1e0ff */
        /* <DEDUP_REMOVED lines=8> */
.L_x_17:
[----:B---3--:R-:W-:Y:S01]  /*12c0*/  SHF.R.U64 R4, R4, R12, R5 ;  /* 0x0000000c04047219 */ /* 0x008fe20000001205 */
[----:B--2---:R-:W-:Y:S01]  /*12d0*/  VIADD R6, R15, 0xffffffff ;  /* 0xffffffff0f067836 */ /* 0x004fe20000000000 */
[----:B------:R-:W-:Y:S02]  /*12e0*/  SHF.L.U32 R0, R30, R21, RZ ;  /* 0x000000151e007219 */ /* 0x000fe400000006ff */
[----:B------:R-:W-:Y:S01]  /*12f0*/  LOP3.LUT R5, R23, R10, RZ, 0xc0, !PT ;  /* 0x0000000a17057212 */ /* 0x000fe200078ec0ff */
[----:B------:R-:W-:Y:S01]  /*1300*/  IMAD.MOV R7, RZ, RZ, -R4 ;  /* 0x000000ffff077224 */ /* 0x000fe200078e0a04 */
[----:B------:R-:W-:Y:S02]  /*1310*/  SEL R3, R3, R26, !P1 ;  /* 0x0000001a03037207 */ /* 0x000fe40004800000 */
[----:B------:R-:W-:Y:S01]  /*1320*/  LOP3.LUT R6, R13, R6, RZ, 0xc0, !PT ;  /* 0x000000060d067212 */ /* 0x000fe200078ec0ff */
[----:B------:R-:W-:Y:S01]  /*1330*/  IMAD R4, R0, R4, R5 ;  /* 0x0000000400047224 */ /* 0x000fe200078e0205 */
[----:B------:R-:W-:Y:S01]  /*1340*/  R2UR UR47, R25 ;  /* 0x00000000192f72ca */ /* 0x000fe200000e0000 */
[----:B----4-:R-:W-:-:S02]  /*1350*/  IMAD R0, R7, R14, R24 ;  /* 0x0000000e07007224 */ /* 0x010fc400078e0218 */
[----:B-1----:R-:W-:Y:S02]  /*1360*/  IMAD R3, R4, R20, R3 ;  /* 0x0000001404037224 */ /* 0x002fe400078e0203 */
[----:B------:R-:W-:Y:S02]  /*1370*/  IMAD R0, R0, R15, R6 ;  /* 0x0000000f00007224 */ /* 0x000fe400078e0206 */
[----:B------:R-:W-:-:S03]  /*1380*/  IMAD.MOV.U32 R4, RZ, RZ, 0x1 ;  /* 0x00000001ff047424 */ /* 0x000fc600078e00ff */
[----:B------:R-:W-:Y:S02]  /*1390*/  SEL R158, R0, R3, !P1 ;  /* 0x00000003009e7207 */ /* 0x000fe40004800000 */
[----:B------:R-:W-:Y:S02]  /*13a0*/  SEL R23, R3, R0, !P1 ;  /* 0x0000000003177207 */ /* 0x000fe40004800000 */
[----:B------:R-:W-:-:S07]  /*13b0*/  PRMT R0, R4, 0x7610, R0 ;  /* 0x0000761004007816 */ /* 0x000fce0000000000 */
.L_x_15:
[----:B------:R-:W-:-:S08]  /*13c0*/  NOP ;  /* 0x0000000000007918 */ /* 0x000fd00000000000 */
[----:B------:R-:W2:Y:S02]  /*13d0*/  USETMAXREG.TRY_ALLOC.CTAPOOL UP0, 0xe8 ;  /* 0x000000e8000079c8 */ /* 0x000ea40008000600 */
[----:B--2---:R-:W-:-:S13]  /*13e0*/  PLOP3.LUT P0, PT, PT, PT, UP0, 0x80, 0x0 ;  /* 0x000000000000781c */ /* 0x004fda0003f0f008 */
[----:B------:R-:W-:Y:S05]  /*13f0*/  @!P0 BRA `(.L_x_15) ;  /* 0xfffffffc00f08947 */ /* 0x000fea000383ffff */
[----:B------:R-:W-:Y:S02]  /*1400*/  ULDC.64 UR4, c[0x0][0x590] ;  /* 0x0001640000047ab9 */ /* 0x000fe40000000a00 */
[----:B------:R-:W-:Y:S02]  /*1410*/  IMAD.U32 R163, RZ, RZ, UR4 ;  /* 0x00000004ffa37e24 */ /* 0x000fe4000f8e00ff */
[----:B------:R-:W-:-:S03]  /*1420*/  IMAD.U32 R165, RZ, RZ, UR5 ;  /* 0x00000005ffa57e24 */ /* 0x000fc6000f8e00ff */
[----:B------:R-:W-:-:S04]  /*1430*/  ISETP.NE.U32.AND P1, PT, R163, RZ, PT ;  /* 0x000000ffa300720c */ /* 0x000fc80003f25070 */
[----:B------:R-:W-:-:S13]  /*1440*/  ISETP.NE.AND.EX P0, PT, R165, RZ, PT, P1 ;  /* 0x000000ffa500720c */ /* 0x000fda0003f05310 */
[----:B------:R-:W-:Y:S05]  /*1450*/  @P0 BRA `(.L_x_18) ;  /* 0x00000000002c0947 */ /* 0x000fea0003800000 */
[----:B------:R-:W-:Y:S02]  /*1460*/  ULDC.64 UR4, c[0x0][0x588] ;  /* 0x0001620000047ab9 */ /* 0x000fe40000000a00 */
[----:B------:R-:W-:-:S04]  /*1470*/  ISETP.NE.U32.AND P0, PT, RZ, UR4, PT ;  /* 0x00000004ff007c0c */ /* 0x000fc8000bf05070 */
[----:B------:R-:W-:-:S13]  /*1480*/  ISETP.NE.AND.EX P0, PT, RZ, UR5, PT, P0 ;  /* 0x00000005ff007c0c */ /* 0x000fda000bf05300 */
[----:B------:R-:W-:Y:S05]  /*1490*/  @!P0 BRA `(.L_x_19) ;  /* 0x0000000000108947 */ /* 0x000fea0003800000 */
[----:B------:R-:W2:Y:S02]  /*14a0*/  LDC.64 R4, c[0x0][0x588] ;  /* 0x00016200ff047b82 */ /* 0x000ea40000000a00 */
[----:B--2---:R2:W5:Y:S01]  /*14b0*/  LDG.E R155, desc[UR42][R4.64] ;  /* 0x0000002a049b7981 */ /* 0x004562000c1e1900 */
[----:B------:R-:W-:Y:S01]  /*14c0*/  IMAD.MOV.U32 R154, RZ, RZ, 0x1 ;  /* 0x00000001ff9a7424 */ /* 0x000fe200078e00ff */
[----:B------:R-:W-:Y:S06]  /*14d0*/  BRA `(.L_x_18) ;  /* 0x00000000000c7947 */ /* 0x000fec0003800000 */
.L_x_19:
[----:B------:R-:W-:Y:S01]  /*14e0*/  ULDC UR4, c[0x0][0x580] ;  /* 0x0001600000047ab9 */ /* 0x000fe20000000800 */
[----:B------:R-:W-:Y:S01]  /*14f0*/  IMAD.MOV.U32 R154, RZ, RZ, 0x1 ;  /* 0x00000001ff9a7424 */ /* 0x000fe200078e00ff */
[----:B------:R-:W-:-:S07]  /*1500*/  MOV R155, UR4 ;  /* 0x00000004009b7c02 */ /* 0x000fce0008000f00 */
.L_x_18:
[----:B------:R-:W-:Y:S02]  /*1510*/  ULDC.64 UR4, c[0x0][0x5b0] ;  /* 0x00016c0000047ab9 */ /* 0x000fe40000000a00 */
[----:B------:R-:W-:-:S04]  /*1520*/  ISETP.NE.U32.AND P0, PT, RZ, UR4, PT ;  /* 0x00000004ff007c0c */ /* 0x000fc8000bf05070 */
[----:B------:R-:W-:-:S13]  /*1530*/  ISETP.NE.AND.EX P0, PT, RZ, UR5, PT, P0 ;  /* 0x00000005ff007c0c */ /* 0x000fda000bf05300 */
[----:B------:R-:W-:Y:S05]  /*1540*/  @P0 BRA `(.L_x_20) ;  /* 0x0000000000240947 */ /* 0x000fea0003800000 */
[----:B------:R-:W-:Y:S02]  /*1550*/  ULDC.64 UR4, c[0x0][0x5a8] ;  /* 0x00016a0000047ab9 */ /* 0x000fe40000000a00 */
[----:B------:R-:W-:-:S04]  /*1560*/  ISETP.NE.U32.AND P0, PT, RZ, UR4, PT ;  /* 0x00000004ff007c0c */ /* 0x000fc8000bf05070 */
[----:B------:R-:W-:-:S13]  /*1570*/  ISETP.NE.AND.EX P0, PT, RZ, UR5, PT, P0 ;  /* 0x00000005ff007c0c */ /* 0x000fda000bf05300 */
[----:B------:R-:W-:Y:S05]  /*1580*/  @!P0 BRA `(.L_x_21) ;  /* 0x00000000000c8947 */ /* 0x000fea0003800000 */
[----:B------:R-:W3:Y:S02]  /*1590*/  LDC.64 R156, c[0x0][0x5a8] ;  /* 0x00016a00ff9c7b82 */ /* 0x000ee40000000a00 */
[----:B---3--:R3:W5:Y:S01]  /*15a0*/  LDG.E R156, desc[UR42][R156.64] ;  /* 0x0000002a9c9c7981 */ /* 0x008762000c1e1900 */
[----:B------:R-:W-:Y:S05]  /*15b0*/  BRA `(.L_x_20) ;  /* 0x0000000000087947 */ /* 0x000fea0003800000 */
.L_x_21:
[----:B------:R-:W-:Y:S02]  /*15c0*/  ULDC UR4, c[0x0][0x5a0] ;  /* 0x0001680000047ab9 */ /* 0x000fe40000000800 */
[----:B------:R-:W-:-:S07]  /*15d0*/  IMAD.U32 R156, RZ, RZ, UR4 ;  /* 0x00000004ff9c7e24 */ /* 0x000fce000f8e00ff */
.L_x_20:
[----:B------:R-:W-:Y:S01]  /*15e0*/  LOP3.LUT P2, RZ, R0, 0xff, RZ, 0xc0, !PT ;  /* 0x000000ff00ff7812 */ /* 0x000fe2000784c0ff */
[----:B------:R-:W-:Y:S01]  /*15f0*/  UMOV UR36, URZ ;  /* 0x0000003f00247c82 */ /* 0x000fe20008000000 */
[----:B------:R-:W-:-:S11]  /*1600*/  PLOP3.LUT P0, PT, PT, PT, PT, 0x80, 0x0 ;  /* 0x000000000000781c */ /* 0x000fd60003f0f070 */
[----:B------:R-:W-:Y:S05]  /*1610*/  @!P2 BRA `(.L_x_22) ;  /* 0x0000005400cca947 */ /* 0x000fea0003800000 */
[----:B------:R-:W-:Y:S01]  /*1620*/  ULDC UR4, c[0x0][0x28c] ;  /* 0x0000a30000047ab9 */ /* 0x000fe20000000800 */
[----:B---3--:R-:W-:Y:S01]  /*1630*/  IMAD.MOV.U32 R157, RZ, RZ, 0x10 ;  /* 0x00000010ff9d7424 */ /* 0x008fe200078e00ff */
[----:B------:R-:W-:Y:S01]  /*1640*/  UIADD3 UR4, UR4, 0x3f, URZ ;  /* 0x0000003f04047890 */ /* 0x000fe2000fffe03f */
[----:B------:R-:W-:Y:S01]  /*1650*/  LOP3.LUT P0, RZ, R18, 0x4, RZ, 0xc0, !PT ;  /* 0x0000000412ff7812 */ /* 0x000fe2000780c0ff */
[----:B------:R-:W-:Y:S01]  /*1660*/  ULDC.64 UR54, c[0x0][0x198] ;  /* 0x0000660000367ab9 */ /* 0x000fe20000000a00 */
[----:B------:R-:W-:Y:S01]  /*1670*/  LOP3.LUT R159, R22, 0x1, RZ, 0xfc, !PT ;  /* 0x00000001169f7812 */ /* 0x000fe200078efcff */
[----:B------:R-:W-:Y:S01]  /*1680*/  USHF.R.S32.HI UR5, URZ, 0x1f, UR4 ;  /* 0x0000001f3f057899 */ /* 0x000fe20008011404 */
[----:B------:R-:W-:Y:S01]  /*1690*/  LOP3.LUT R160, R19, 0x1, RZ, 0xfc, !PT ;  /* 0x0000000113a07812 */ /* 0x000fe200078efcff */
[----:B------:R-:W-:Y:S01]  /*16a0*/  UMOV UR39, URZ ;  /* 0x0000003f00277c82 */ /* 0x000fe20008000000 */
[----:B------:R-:W-:Y:S01]  /*16b0*/  SEL R157, R157, 0xfffffff0, !P0 ;  /* 0xfffffff09d9d7807 */ /* 0x000fe20004000000 */
[----:B------:R-:W-:Y:S01]  /*16c0*/  ULEA.HI UR5, UR5, UR4, URZ, 0x6 ;  /* 0x0000000405057291 */ /* 0x000fe2000f8f303f */
[----:B------:R-:W-:Y:S01]  /*16d0*/  UMOV UR48, URZ ;  /* 0x0000003f00307c82 */ /* 0x000fe20008000000 */
[----:B------:R-:W-:-:S02]  /*16e0*/  UMOV UR49, URZ ;  /* 0x0000003f00317c82 */ /* 0x000fc40008000000 */
[----:B------:R-:W-:Y:S01]  /*16f0*/  USHF.R.S32.HI UR50, URZ, 0x6, UR5 ;  /* 0x000000063f327899 */ /* 0x000fe20008011405 */
[----:B------:R-:W-:-:S11]  /*1700*/  UMOV UR36, URZ ;  /* 0x0000003f00247c82 */ /* 0x000fd60008000000 */
.L_x_139:
[----:B------:R-:W-:Y:S01]  /*1710*/  LOP3.LUT R0, R18, 0x80, RZ, 0xc0, !PT ;  /* 0x0000008012007812 */ /* 0x000fe200078ec0ff */
[----:B------:R-:W3:Y:S01]  /*1720*/  S2UR UR51, SR_CgaCtaId ;  /* 0x00000000003379c3 */ /* 0x000ee20000008800 */
[----:B------:R-:W-:Y:S02]  /*1730*/  UMOV UR52, 0x400 ;  /* 0x0000040000347882 */ /* 0x000fe40000000000 */
[----:B------:R-:W-:-:S06]  /*1740*/  SHF.R.U32.HI R0, RZ, 0x7, R0 ;  /* 0x00000007ff007819 */ /* 0x000fcc0000011600 */
[----:B------:R-:W4:Y:S01]  /*1750*/  SHFL.IDX PT, R0, R0, RZ, 0x1f ;  /* 0x00001fff00007589 */ /* 0x000f2200000e0000 */
[----:B---3--:R-:W-:Y:S01]  /*1760*/  ULEA UR52, UR51, UR52, 0x18 ;  /* 0x0000003433347291 */ /* 0x008fe2000f8ec03f */
[----:B----4-:R-:W-:-:S13]  /*1770*/  R2UR UR4, R0 ;  /* 0x00000000000472ca */ /* 0x010fda00000e0000 */
[----:B------:R-:W-:-:S04]  /*1780*/  ULEA.HI UR5, UR4, UR4, URZ, 0x1 ;  /* 0x0000000404057291 */ /* 0x000fc8000f8f083f */
[----:B------:R-:W-:-:S04]  /*1790*/  ULOP3.LUT UR5, UR5, 0x7fffe, URZ, 0xc0, !UPT ;  /* 0x0007fffe05057892 */ /* 0x000fc8000f8ec03f */
[----:B------:R-:W-:-:S03]  /*17a0*/  UIADD3 UR5, UR4, -UR5, URZ ;  /* 0x8000000504057290 */ /* 0x000fc6000fffe03f */
[----:B------:R-:W-:Y:S01]  /*17b0*/  ULDC UR4, c[0x0][0x28c] ;  /* 0x0000a30000047ab9 */ /* 0x000fe20000000800 */
[----:B------:R-:W-:Y:S01]  /*17c0*/  ULEA UR5, UR5, UR52, 0xd ;  /* 0x0000003405057291 */ /* 0x000fe2000f8e683f */
[----:B------:R-:W-:-:S03]  /*17d0*/  ISETP.LT.AND P0, PT, RZ, UR4, PT ;  /* 0x00000004ff007c0c */ /* 0x000fc6000bf01270 */
[----:B------:R-:W-:-:S04]  /*17e0*/  UIADD3 UR5, UR5, 0x8400, URZ ;  /* 0x0000840005057890 */ /* 0x000fc8000fffe03f */
[----:B------:R-:W-:-:S04]  /*17f0*/  USHF.R.U32.HI UR5, URZ, 0x4, UR5 ;  /* 0x000000043f057899 */ /* 0x000fc80008011605 */
[----:B------:R-:W-:Y:S02]  /*1800*/  ULOP3.LUT UR44, UR5, 0x3fff, URZ, 0xc0, !UPT ;  /* 0x00003fff052c7892 */ /* 0x000fe4000f8ec03f */
[----:B-12---:R-:W-:Y:S10]  /*1810*/  @P0 BRA `(.L_x_23) ;  /* 0x0000000000400947 */ /* 0x006ff40003800000 */
[----:B------:R-:W-:Y:S01]  /*1820*/  MOV R0, 0x0 ;  /* 0x0000000000007802 */ /* 0x000fe20000000f00 */
[----:B------:R-:W-:Y:S01]  /*1830*/  ULDC.64 UR4, c[0x4][0x70] ;  /* 0x01001c0000047ab9 */ /* 0x000fe20000000a00 */
[----:B------:R-:W-:Y:S01]  /*1840*/  ULDC.64 UR6, c[0x4][0x8] ;  /* 0x0100020000067ab9 */ /* 0x000fe20000000a00 */
[----:B--2---:R-:W-:Y:S01]  /*1850*/  IMAD.U32 R4, RZ, RZ, UR4 ;  /* 0x00000004ff047e24 */ /* 0x004fe2000f8e00ff */
[----:B------:R2:W3:Y:S01]  /*1860*/  LDC.64 R14, c[0x4][R0] ;  /* 0x01000000000e7b82 */ /* 0x0004e20000000a00 */
[----:B------:R-:W-:Y:S01]  /*1870*/  IMAD.U32 R5, RZ, RZ, UR5 ;  /* 0x00000005ff057e24 */ /* 0x000fe2000f8e00ff */
[----:B------:R-:W-:Y:S01]  /*1880*/  ULDC.64 UR4, c[0x4][0x78] ;  /* 0x01001e0000047ab9 */ /* 0x000fe20000000a00 */
[----:B------:R-:W-:Y:S01]  /*1890*/  IMAD.U32 R10, RZ, RZ, UR6 ;  /* 0x00000006ff0a7e24 */ /* 0x000fe2000f8e00ff */
[----:B------:R-:W-:Y:S01]  /*18a0*/  MOV R13, RZ ;  /* 0x000000ff000d7202 */ /* 0x000fe20000000f00 */
[----:B------:R-:W-:Y:S02]  /*18b0*/  IMAD.U32 R6, RZ, RZ, UR4 ;  /* 0x00000004ff067e24 */ /* 0x000fe4000f8e00ff */
[----:B------:R-:W-:-:S02]  /*18c0*/  IMAD.U32 R7, RZ, RZ, UR5 ;  /* 0x00000005ff077e24 */ /* 0x000fc4000f8e00ff */
[----:B------:R-:W-:Y:S02]  /*18d0*/  IMAD.U32 R11, RZ, RZ, UR7 ;  /* 0x00000007ff0b7e24 */ /* 0x000fe4000f8e00ff */
[----:B------:R-:W-:Y:S02]  /*18e0*/  IMAD.MOV.U32 R8, RZ, RZ, 0x1e1 ;  /* 0x000001e1ff087424 */ /* 0x000fe400078e00ff */
[----:B--2---:R-:W-:-:S07]  /*18f0*/  IMAD.MOV.U32 R12, RZ, RZ, 0x1 ;  /* 0x00000001ff0c7424 */ /* 0x004fce00078e00ff */
[----:B------:R-:W-:-:S07]  /*1900*/  LEPC R20, `(.L_x_23) ;  /* 0x000000001014794e */ /* 0x000fce0000000000 */
[----:B-1-3-5:R-:W-:Y:S05]  /*1910*/  CALL.ABS.NOINC R14 ;  /* 0x000000000e007343 */ /* 0x02afea0003c00000 */
.L_x_23:
[----:B------:R-:W-:-:S13]  /*1920*/  ISETP.NE.AND P0, PT, R159, 0x3, PT ;  /* 0x000000039f00780c */ /* 0x000fda0003f05270 */
[----:B------:R-:W-:Y:S05]  /*1930*/  @!P0 BRA `(.L_x_24) ;  /* 0x0000000000048947 */ /* 0x000fea0003800000 */
[----:B-1----:R-:W-:Y:S01]  /*1940*/  BPT.TRAP 0x1 ;  /* 0x000000040000795c */ /* 0x002fe20000300000 */
.L_x_24:
[----:B------:R-:W-:Y:S02]  /*1950*/  IMAD.U32 R3, RZ, RZ, UR49 ;  /* 0x00000031ff037e24 */ /* 0x000fe4000f8e00ff */
[----:B------:R-:W-:-:S03]  /*1960*/  IMAD.U32 R0, RZ, RZ, UR48 ;  /* 0x00000030ff007e24 */ /* 0x000fc6000f8e00ff */
[----:B------:R-:W-:Y:S02]  /*1970*/  LEA R3, R3, UR52, 0x3 ;  /* 0x0000003403037c11 */ /* 0x000fe4000f8e18ff */
[----:B------:R-:W-:-:S04]  /*1980*/  SHF.L.U32 R0, R0, 0x1f, RZ ;  /* 0x0000001f00007819 */ /* 0x000fc800000006ff */
[----:B------:R3:W4:Y:S01]  /*1990*/  SYNCS.PHASECHK.TRANS64.TRYWAIT P1, [R3+URZ], R0 ;  /* 0x00000000030075a7 */ /* 0x000722000802017f */
[----:B------:R-:W-:Y:S05]  /*19a0*/  @!P0 BRA `(.L_x_25) ;  /* 0x0000000000048947 */ /* 0x000fea0003800000 */
[----:B-1----:R-:W-:Y:S01]  /*19b0*/  BPT.TRAP 0x1 ;  /* 0x000000040000795c */ /* 0x002fe20000300000 */
.L_x_25:
[----:B----4-:R-:W-:Y:S05]  /*19c0*/  @P1 BRA `(.L_x_26) ;  /* 0x0000000000081947 */ /* 0x010fea0003800000 */
[----:B------:R-:W4:Y:S02]  /*19d0*/  SYNCS.PHASECHK.TRANS64.TRYWAIT P1, [R3+URZ], R0 ;  /* 0x00000000030075a7 */ /* 0x000f24000802017f */
[----:B----4-:R-:W-:Y:S05]  /*19e0*/  @!P1 BRA `(.L_x_27) ;  /* 0x0000008000d89947 */ /* 0x010fea0003800000 */
.L_x_26:
[----:B------:R-:W-:-:S04]  /*19f0*/  UISETP.LT.AND UP0, UPT, UR50, 0x1, UPT ;  /* 0x000000013200788c */ /* 0x000fc8000bf01270 */
[----:B------:R-:W-:-:S06]  /*1a00*/  USEL UR4, UR50, 0x1, UP0 ;  /* 0x0000000132047887 */ /* 0x000fcc0008000000 */
[----:B---34-:R-:W-:Y:S01]  /*1a10*/  IMAD.U32 R0, RZ, RZ, UR4 ;  /* 0x00000004ff007e24 */ /* 0x018fe2000f8e00ff */
[----:B------:R-:W-:Y:S05]  /*1a20*/  WARPSYNC.ALL ;  /* 0x0000000000007948 */ /* 0x000fea0003800000 */
[----:B------:R-:W-:-:S04]  /*1a30*/  IADD3 R0, -R0, UR50, RZ ;  /* 0x0000003200007c10 */ /* 0x000fc8000fffe1ff */
[----:B------:R-:W-:Y:S01]  /*1a40*/  ISETP.GE.AND P1, PT, R0, 0x1, PT ;  /* 0x000000010000780c */ /* 0x000fe20003f26270 */
[----:B------:R-:W-:Y:S01]  /*1a50*/  UIADD3 UR4, UR52, 0x28400, URZ ;  /* 0x0002840034047890 */ /* 0x000fe2000fffe03f */
[----:B------:R-:W-:Y:S01]  /*1a60*/  WARPGROUP.ARRIVE ;  /* 0x00000000000079c5 */ /* 0x000fe20000000000 */
[----:B------:R-:W-:Y:S01]  /*1a70*/  UMOV UR9, 0x40000040 ;  /* 0x4000004000097882 */ /* 0x000fe20000000000 */
[----:B------:R-:W-:Y:S01]  /*1a80*/  UMOV UR11, 0x40000040 ;  /* 0x40000040000b7882 */ /* 0x000fe20000000000 */
[----:B------:R-:W-:-:S04]  /*1a90*/  USHF.R.U32.HI UR4, URZ, 0x4, UR4 ;  /* 0x000000043f047899 */ /* 0x000fc80008011604 */
[----:B------:R-:W-:Y:S02]  /*1aa0*/  ULOP3.LUT UR5, UR4, 0x3fff, URZ, 0xc0, !UPT ;  /* 0x00003fff04057892 */ /* 0x000fe4000f8ec03f */
[----:B------:R-:W-:Y:S02]  /*1ab0*/  ULOP3.LUT UR4, UR44, 0x10000, URZ, 0xfc, !UPT ;  /* 0x000100002c047892 */ /* 0x000fe4000f8efc3f */
[----:B------:R-:W-:Y:S02]  /*1ac0*/  ULOP3.LUT UR5, UR5, 0x10000, URZ, 0xfc, !UPT ;  /* 0x0001000005057892 */ /* 0x000fe4000f8efc3f */
[----:B------:R-:W-:Y:S02]  /*1ad0*/  ULEA UR6, UR49, UR4, 0xb ;  /* 0x0000000431067291 */ /* 0x000fe4000f8e583f */
[----:B------:R-:W-:-:S05]  /*1ae0*/  ULEA UR7, UR49, UR5, 0xa ;  /* 0x0000000531077291 */ /* 0x000fca000f8e503f */
[----:B------:R-:W-:Y:S02]  /*1af0*/  UMOV UR8, UR6 ;  /* 0x0000000600087c82 */ /* 0x000fe40008000000 */
[----:B------:R-:W-:Y:S02]  /*1b00*/  UMOV UR10, UR7 ;  /* 0x00000007000a7c82 */ /* 0x000fe40008000000 */
[----:B------:R-:W-:Y:S01]  /*1b10*/  HGMMA.64x128x16.F32.BF16 R88, gdesc[UR8], RZ, !UPT, gsb0 ;  /* 0x01e00000085879f0 */ /* 0x000fe2000c0018ff */
[----:B------:R-:W-:Y:S01]  /*1b20*/  UIADD3 UR8, UR6, 0x400, URZ ;  /* 0x0000040006087890 */ /* 0x000fe2000fffe03f */
[----:B------:R-:W-:Y:S01]  /*1b30*/  UMOV UR9, 0x40000040 ;  /* 0x4000004000097882 */ /* 0x000fe20000000000 */
[----:B------:R-:W-:Y:S02]  /*1b40*/  WARPGROUP.DEPBAR.LE gsb0, 0x0 ;  /* 0x00008000000079c5 */ /* 0x000fe40000010000 */
[----:B------:R-:W-:-:S07]  /*1b50*/  WARPGROUP.ARRIVE ;  /* 0x00000000000079c5 */ /* 0x000fce0000000000 */
[----:B------:R-:W-:Y:S01]  /*1b60*/  HGMMA.64x128x16.F32.BF16 R24, gdesc[UR8], RZ, !UPT, gsb0 ;  /* 0x01e00000081879f0 */ /* 0x000fe2000c0018ff */
[----:B------:R-:W-:Y:S02]  /*1b70*/  UIADD3 UR8, UR6, 0x2, URZ ;  /* 0x0000000206087890 */ /* 0x000fe4000fffe03f */
[----:B------:R-:W-:Y:S01]  /*1b80*/  UIADD3 UR10, UR7, 0x2, URZ ;  /* 0x00000002070a7890 */ /* 0x000fe2000fffe03f */
[----:B------:R-:W-:Y:S01]  /*1b90*/  UMOV UR9, 0x40000040 ;  /* 0x4000004000097882 */ /* 0x000fe20000000000 */
[----:B------:R-:W-:Y:S01]  /*1ba0*/  UMOV UR11, 0x40000040 ;  /* 0x40000040000b7882 */ /* 0x000fe20000000000 */
[----:B------:R-:W-:Y:S02]  /*1bb0*/  WARPGROUP.DEPBAR.LE gsb0, 0x0 ;  /* 0x00008000000079c5 */ /* 0x000fe40000010000 */
[----:B------:R-:W-:-:S06]  /*1bc0*/  WARPGROUP.ARRIVE ;  /* 0x00000000000079c5 */ /* 0x000fcc0000000000 */
[----:B------:R-:W-:Y:S01]  /*1bd0*/  HGMMA.64x128x16.F32.BF16 R88, gdesc[UR8], R88, gsb0 ;  /* 0x01e00000085879f0 */ /* 0x000fe20008001858 */
[----:B------:R-:W-:Y:S01]  /*1be0*/  UIADD3 UR8, UR6, 0x402, URZ ;  /* 0x0000040206087890 */ /* 0x000fe2000fffe03f */
[----:B------:R-:W-:Y:S01]  /*1bf0*/  UMOV UR9, 0x40000040 ;  /* 0x4000004000097882 */ /* 0x000fe20000000000 */
[----:B------:R-:W-:Y:S02]  /*1c00*/  WARPGROUP.DEPBAR.LE gsb0, 0x0 ;  /* 0x00008000000079c5 */ /* 0x000fe40000010000 */
[----:B------:R-:W-:-:S07]  /*1c10*/  WARPGROUP.ARRIVE ;  /* 0x00000000000079c5 */ /* 0x000fce0000000000 */
[----:B------:R-:W-:Y:S01]  /*1c20*/  HGMMA.64x128x16.F32.BF16 R24, gdesc[UR8], R24, gsb0 ;  /* 0x01e00000081879f0 */ /* 0x000fe20008001818 */
        /* <DEDUP_REMOVED lines=23> */
[----:B------:R-:W-:Y:S03]  /*1da0*/  HGMMA.64x128x16.F32.BF16 R24, gdesc[UR8], R24, gsb0 ;  /* 0x01e00000081879f0 */ /* 0x000fe60008001818 */
[----:B------:R-:W-:Y:S02]  /*1db0*/  WARPGROUP.DEPBAR.LE gsb0, 0x0 ;  /* 0x00008000000079c5 */ /* 0x000fe40000010000 */
[----:B------:R-:W-:Y:S05]  /*1dc0*/  @!P1 BRA `(.L_x_28) ;  /* 0x0000000400609947 */ /* 0x000fea0003800000 */
[----:B------:R-:W-:Y:S02]  /*1dd0*/  UIADD3 UR6, UR49, 0x1, URZ ;  /* 0x0000000131067890 */ /* 0x000fe4000fffe03f */
[----:B------:R-:W-:Y:S02]  /*1de0*/  IMAD.U32 R3, RZ, RZ, UR49 ;  /* 0x00000031ff037e24 */ /* 0x000fe4000f8e00ff */
[----:B------:R-:W-:-:S04]  /*1df0*/  UISETP.NE.AND UP0, UPT, UR6, 0x4, UPT ;  /* 0x000000040600788c */ /* 0x000fc8000bf05270 */
[----:B------:R-:W-:Y:S02]  /*1e00*/  USEL UR7, URZ, 0x1, UP0 ;  /* 0x000000013f077887 */ /* 0x000fe40008000000 */
[----:B------:R-:W-:Y:S02]  /*1e10*/  USEL UR6, UR6, URZ, UP0 ;  /* 0x0000003f06067287 */ /* 0x000fe40008000000 */
[----:B------:R-:W-:-:S06]  /*1e20*/  ULOP3.LUT UR7, UR48, UR7, URZ, 0x3c, !UPT ;  /* 0x0000000730077292 */ /* 0x000fcc000f8e3c3f */
[----:B------:R-:W-:-:S07]  /*1e30*/  IMAD.U32 R6, RZ, RZ, UR7 ;  /* 0x00000007ff067e24 */ /* 0x000fce000f8e00ff */
.L_x_35:
[----:B------:R-:W-:Y:S05]  /*1e40*/  @!P0 BRA `(.L_x_29) ;  /* 0x0000000000048947 */ /* 0x000fea0003800000 */
[----:B-1----:R-:W-:Y:S01]  /*1e50*/  BPT.TRAP 0x1 ;  /* 0x000000040000795c */ /* 0x002fe20000300000 */
.L_x_29:
[----:B------:R-:W-:Y:S01]  /*1e60*/  ULEA UR7, UR6, UR52, 0x3 ;  /* 0x0000003406077291 */ /* 0x000fe2000f8e183f */
[----:B--2---:R-:W-:-:S08]  /*1e70*/  SHF.L.U32 R4, R6, 0x1f, RZ ;  /* 0x0000001f06047819 */ /* 0x004fd000000006ff */
[----:B------:R2:W3:Y:S01]  /*1e80*/  SYNCS.PHASECHK.TRANS64.TRYWAIT P1, [UR7], R4 ;  /* 0x00000004ff0075a7 */ /* 0x0004e20008020147 */
[----:B------:R-:W-:Y:S05]  /*1e90*/  @!P0 BRA `(.L_x_30) ;  /* 0x0000000000048947 */ /* 0x000fea0003800000 */
[----:B-1----:R-:W-:Y:S01]  /*1ea0*/  BPT.TRAP 0x1 ;  /* 0x000000040000795c */ /* 0x002fe20000300000 */
.L_x_30:
[----:B---3--:R-:W-:Y:S05]  /*1eb0*/  @P1 BRA `(.L_x_31) ;  /* 0x0000000000081947 */ /* 0x008fea0003800000 */
[----:B------:R-:W3:Y:S02]  /*1ec0*/  SYNCS.PHASECHK.TRANS64.TRYWAIT P1, [UR7], R4 ;  /* 0x00000004ff0075a7 */ /* 0x000ee40008020147 */
[----:B---3--:R-:W-:Y:S05]  /*1ed0*/  @!P1 BRA `(.L_x_32) ;  /* 0x0000007c00b09947 */ /* 0x008fea0003800000 */
.L_x_31:
[----:B------:R-:W-:Y:S01]  /*1ee0*/  ULEA UR7, UR6, UR4, 0xb ;  /* 0x0000000406077291 */ /* 0x000fe2000f8e583f */
[----:B------:R-:W-:Y:S01]  /*1ef0*/  WARPGROUP.ARRIVE ;  /* 0x00000000000079c5 */ /* 0x000fe20000000000 */
[----:B------:R-:W-:Y:S01]  /*1f00*/  ULEA UR12, UR6, UR5, 0xa ;  /* 0x00000005060c7291 */ /* 0x000fe2000f8e503f */
[----:B------:R-:W-:Y:S01]  /*1f10*/  UMOV UR9, 0x40000040 ;  /* 0x4000004000097882 */ /* 0x000fe20000000000 */
[----:B------:R-:W-:-:S03]  /*1f20*/  UMOV UR11, 0x40000040 ;  /* 0x40000040000b7882 */ /* 0x000fc60000000000 */
[----:B------:R-:W-:Y:S02]  /*1f30*/  UMOV UR8, UR7 ;  /* 0x0000000700087c82 */ /* 0x000fe40008000000 */
[----:B------:R-:W-:Y:S02]  /*1f40*/  UMOV UR10, UR12 ;  /* 0x0000000c000a7c82 */ /* 0x000fe40008000000 */
        /* <DEDUP_REMOVED lines=44> */
[----:B-1----:R-:W-:Y:S01]  /*2210*/  BPT.TRAP 0x1 ;  /* 0x000000040000795c */ /* 0x002fe20000300000 */
.L_x_33:
[----:B------:R-:W-:-:S13]  /*2220*/  ISETP.NE.AND P1, PT, R152, RZ, PT ;  /* 0x000000ff9800720c */ /* 0x000fda0003f25270 */
[----:B--23--:R-:W-:-:S05]  /*2230*/  @P1 LEA R4, R3, UR52, 0x3 ;  /* 0x0000003403041c11 */ /* 0x00cfca000f8e18ff */
[----:B------:R-:W-:-:S05]  /*2240*/  @P1 VIADD R4, R4, 0x20 ;  /* 0x0000002004041836 */ /* 0x000fca0000000000 */
[----:B------:R-:W-:-:S04]  /*2250*/  @P1 PRMT R4, R153, 0x654, R4 ;  /* 0x0000065499041816 */ /* 0x000fc80000000004 */
[----:B------:R2:W-:Y:S01]  /*2260*/  @P1 SYNCS.ARRIVE.TRANS64.RED.A1T0 RZ, [R4+URZ], RZ ;  /* 0x000000ff04ff19a7 */ /* 0x0005e2000810043f */
[----:B------:R-:W-:-:S13]  /*2270*/  ISETP.GT.U32.AND P1, PT, R22, 0x1, PT ;  /* 0x000000011600780c */ /* 0x000fda0003f24070 */
[----:B--2---:R-:W-:Y:S05]  /*2280*/  @P1 BRA `(.L_x_34) ;  /* 0x0000000000041947 */ /* 0x004fea0003800000 */
[----:B-1----:R-:W-:Y:S01]  /*2290*/  BPT.TRAP 0x1 ;  /* 0x000000040000795c */ /* 0x002fe20000300000 */
.L_x_34:
[----:B------:R-:W-:Y:S01]  /*22a0*/  UIADD3 UR6, UR6, 0x1, URZ ;  /* 0x0000000106067890 */ /* 0x000fe2000fffe03f */
[C---:B------:R-:W-:Y:S01]  /*22b0*/  ISETP.GT.AND P2, PT, R0.reuse, 0x1, PT ;  /* 0x000000010000780c */ /* 0x040fe20003f44270 */
[----:B------:R-:W-:Y:S02]  /*22c0*/  VIADD R3, R3, 0x1 ;  /* 0x0000000103037836 */ /* 0x000fe40000000000 */
[----:B------:R-:W-:Y:S01]  /*22d0*/  UISETP.NE.AND UP0, UPT, UR6, 0x4, UPT ;  /* 0x000000040600788c */ /* 0x000fe2000bf05270 */
[----:B------:R-:W-:Y:S02]  /*22e0*/  VIADD R0, R0, 0xffffffff ;  /* 0xffffffff00007836 */ /* 0x000fe40000000000 */
[C---:B------:R-:W-:Y:S01]  /*22f0*/  ISETP.NE.AND P1, PT, R3.reuse, 0x4, PT ;  /* 0x000000040300780c */ /* 0x040fe20003f25270 */
[----:B------:R-:W-:Y:S02]  /*2300*/  USEL UR7, URZ, 0x1, UP0 ;  /* 0x000000013f077887 */ /* 0x000fe40008000000 */
[----:B------:R-:W-:Y:S01]  /*2310*/  USEL UR6, UR6, URZ, UP0 ;  /* 0x0000003f06067287 */ /* 0x000fe20008000000 */
[----:B------:R-:W-:-:S03]  /*2320*/  SEL R3, R3, RZ, P1 ;  /* 0x000000ff03037207 */ /* 0x000fc60000800000 */
[----:B------:R-:W-:Y:S01]  /*2330*/  LOP3.LUT R6, R6, UR7, RZ, 0x3c, !PT ;  /* 0x0000000706067c12 */ /* 0x000fe2000f8e3cff */
[----:B------:R-:W-:Y:S07]  /*2340*/  @P2 BRA `(.L_x_35) ;  /* 0xfffffff800bc2947 */ /* 0x000fee000383ffff */
.L_x_28:
[----:B------:R-:W3:Y:S02]  /*2350*/  LDC R0, c[0x0][0x28c] ;  /* 0x0000a300ff007b82 */ /* 0x000ee40000000800 */
[----:B---3--:R-:W-:-:S13]  /*2360*/  ISETP.GE.AND P1, PT, R0, 0x1, PT ;  /* 0x000000010000780c */ /* 0x008fda0003f26270 */
[----:B------:R-:W-:Y:S05]  /*2370*/  @!P1 BRA `(.L_x_36) ;  /* 0x0000000000449947 */ /* 0x000fea0003800000 */
[----:B------:R-:W-:Y:S05]  /*2380*/  @!P0 BRA `(.L_x_37) ;  /* 0x0000000000048947 */ /* 0x000fea0003800000 */
[----:B-1----:R-:W-:Y:S01]  /*2390*/  BPT.TRAP 0x1 ;  /* 0x000000040000795c */ /* 0x002fe20000300000 */
.L_x_37:
[----:B------:R-:W-:Y:S01]  /*23a0*/  ISETP.NE.AND P0, PT, R152, RZ, PT ;  /* 0x000000ff9800720c */ /* 0x000fe20003f05270 */
[----:B------:R-:W-:Y:S01]  /*23b0*/  UISETP.LT.AND UP1, UPT, UR50, 0x1, UPT ;  /* 0x000000013200788c */ /* 0x000fe2000bf21270 */
[----:B------:R-:W-:-:S11]  /*23c0*/  MOV R3, UR52 ;  /* 0x0000003400037c02 */ /* 0x000fd60008000f00 */
[----:B------:R-:W-:-:S05]  /*23d0*/  VOTEU.ANY UP0, P0 ;  /* 0x00000000003f7886 */ /* 0x000fca0000000100 */
[----:B------:R-:W-:-:S04]  /*23e0*/  @UP0 USEL UR4, UR50, 0x1, UP1 ;  /* 0x0000000132040887 */ /* 0x000fc80008800000 */
[----:B------:R-:W-:-:S06]  /*23f0*/  @UP0 UIADD3 UR4, UR49, UR50, -UR4 ;  /* 0x0000003231040290 */ /* 0x000fcc000fffe804 */
[----:B------:R-:W-:-:S04]  /*2400*/  IMAD.U32 R0, RZ, RZ, UR4 ;  /* 0x00000004ff007e24 */ /* 0x000fc8000f8e00ff */
[----:B------:R-:W-:-:S05]  /*2410*/  @P0 IMAD.SHL.U32 R0, R0, 0x8, RZ ;  /* 0x0000000800000824 */ /* 0x000fca00078e00ff */
[----:B------:R-:W-:-:S04]  /*2420*/  @P0 LOP3.LUT R0, R0, 0x18, RZ, 0xc0, !PT ;  /* 0x0000001800000812 */ /* 0x000fc800078ec0ff */
[----:B------:R-:W-:-:S04]  /*2430*/  @P0 IADD3 R0, R3, 0x20, R0 ;  /* 0x0000002003000810 */ /* 0x000fc80007ffe000 */
[----:B------:R-:W-:-:S04]  /*2440*/  @P0 PRMT R0, R153, 0x654, R0 ;  /* 0x0000065499000816 */ /* 0x000fc80000000000 */
[----:B------:R3:W-:Y:S01]  /*2450*/  @P0 SYNCS.ARRIVE.TRANS64.RED.A1T0 RZ, [R0+URZ], RZ ;  /* 0x000000ff00ff09a7 */ /* 0x0007e2000810043f */
[----:B------:R-:W-:-:S13]  /*2460*/  ISETP.GT.U32.AND P0, PT, R22, 0x1, PT ;  /* 0x000000011600780c */ /* 0x000fda0003f04070 */
[----:B---3--:R-:W-:Y:S05]  /*2470*/  @P0 BRA `(.L_x_36) ;  /* 0x0000000000040947 */ /* 0x008fea0003800000 */
[----:B-1----:R-:W-:Y:S01]  /*2480*/  BPT.TRAP 0x1 ;  /* 0x000000040000795c */ /* 0x002fe20000300000 */
.L_x_36:
[----:B------:R-:W-:Y:S01]  /*2490*/  UIADD3 UR4, UR52, 0x200, URZ ;  /* 0x0000020034047890 */ /* 0x000fe2000fffe03f */
[----:B------:R-:W-:Y:S02]  /*24a0*/  R2UR UR46, R23 ;  /* 0x00000000172e72ca */ /* 0x000fe400000e0000 */
[----:B------:R-:W-:Y:S01]  /*24b0*/  R2UR UR45, R158 ;  /* 0x000000009e2d72ca */ /* 0x000fe200000e0000 */
[----:B------:R-:W-:-:S06]  /*24c0*/  ULOP3.LUT UP0, URZ, UR4, 0x1bf, URZ, 0xc0, !UPT ;  /* 0x000001bf043f7892 */ /* 0x000fcc000f80c03f */
[----:B------:R-:W-:-:S04]  /*24d0*/  PLOP3.LUT P0, PT, PT, PT, UP0, 0x80, 0x0 ;  /* 0x000000000000781c */ /* 0x000fc80003f0f008 */
[----:B------:R-:W-:Y:S02]  /*24e0*/  USHF.L.U32 UR46, UR46, 0x8, URZ ;  /* 0x000000082e2e7899 */ /* 0x000fe4000800063f */
[----:B------:R-:W-:-:S07]  /*24f0*/  USHF.L.U32 UR45, UR45, 0x7, URZ ;  /* 0x000000072d2d7899 */ /* 0x000fce000800063f */
[----:B------:R-:W-:Y:S05]  /*2500*/  @!P0 BRA `(.L_x_38) ;  /* 0x00000000007c8947 */ /* 0x000fea0003800000 */
[----:B------:R-:W-:Y:S01]  /*2510*/  MOV R23, 0x0 ;  /* 0x0000000000177802 */ /* 0x000fe20000000f00 */
[----:B------:R-:W-:Y:S01]  /*2520*/  ULDC.64 UR4, c[0x4][0x80] ;  /* 0x0100200000047ab9 */ /* 0x000fe20000000a00 */
[----:B------:R-:W-:Y:S01]  /*2530*/  ULDC.64 UR6, c[0x4][0x10] ;  /* 0x0100040000067ab9 */ /* 0x000fe20000000a00 */
[----:B--2---:R-:W-:Y:S01]  /*2540*/  IMAD.U32 R4, RZ, RZ, UR4 ;  /* 0x00000004ff047e24 */ /* 0x004fe2000f8e00ff */
[----:B------:R2:W3:Y:S01]  /*2550*/  LDC.64 R14, c[0x4][R23] ;  /* 0x01000000170e7b82 */ /* 0x0004e20000000a00 */
[----:B------:R-:W-:Y:S01]  /*2560*/  IMAD.U32 R5, RZ, RZ, UR5 ;  /* 0x00000005ff057e24 */ /* 0x000fe2000f8e00ff */
[----:B------:R-:W-:Y:S01]  /*2570*/  ULDC.64 UR4, c[0x4][0x88] ;  /* 0x0100220000047ab9 */ /* 0x000fe20000000a00 */
[----:B------:R-:W-:Y:S02]  /*2580*/  IMAD.U32 R10, RZ, RZ, UR6 ;  /* 0x00000006ff0a7e24 */ /* 0x000fe4000f8e00ff */
[----:B------:R-:W-:Y:S02]  /*2590*/  IMAD.U32 R6, RZ, RZ, UR4 ;  /* 0x00000004ff067e24 */ /* 0x000fe4000f8e00ff */
[----:B------:R-:W-:-:S02]  /*25a0*/  IMAD.U32 R7, RZ, RZ, UR5 ;  /* 0x00000005ff077e24 */ /* 0x000fc4000f8e00ff */
[----:B------:R-:W-:Y:S02]  /*25b0*/  IMAD.U32 R11, RZ, RZ, UR7 ;  /* 0x00000007ff0b7e24 */ /* 0x000fe4000f8e00ff */
[----:B------:R-:W-:Y:S02]  /*25c0*/  IMAD.MOV.U32 R8, RZ, RZ, 0x70 ;  /* 0x00000070ff087424 */ /* 0x000fe400078e00ff */
[----:B------:R-:W-:Y:S02]  /*25d0*/  IMAD.MOV.U32 R12, RZ, RZ, 0x1 ;  /* 0x00000001ff0c7424 */ /* 0x000fe400078e00ff */
[----:B--2---:R-:W-:-:S07]  /*25e0*/  IMAD.MOV.U32 R13, RZ, RZ, RZ ;  /* 0x000000ffff0d7224 */ /* 0x004fce00078e00ff */
[----:B------:R-:W-:-:S07]  /*25f0*/  LEPC R20, `(.L_x_39) ;  /* 0x000000001014794e */ /* 0x000fce0000000000 */
[----:B-1-3-5:R-:W-:Y:S05]  /*2600*/  CALL.ABS.NOINC R14 ;  /* 0x000000000e007343 */ /* 0x02afea0003c00000 */
.L_x_39:
[----:B------:R1:W2:Y:S01]  /*2610*/  LDC.64 R14, c[0x4][R23] ;  /* 0x01000000170e7b82 */ /* 0x0002a20000000a00 */
[----:B------:R-:W-:Y:S01]  /*2620*/  ULDC.64 UR4, c[0x4][0x80] ;  /* 0x0100200000047ab9 */ /* 0x000fe20000000a00 */
[----:B------:R-:W-:Y:S01]  /*2630*/  ULDC.64 UR6, c[0x4][0x10] ;  /* 0x0100040000067ab9 */ /* 0x000fe20000000a00 */
[----:B------:R-:W-:Y:S01]  /*2640*/  IMAD.U32 R4, RZ, RZ, UR4 ;  /* 0x00000004ff047e24 */ /* 0x000fe2000f8e00ff */
[----:B------:R-:W-:Y:S01]  /*2650*/  MOV R5, UR5 ;  /* 0x0000000500057c02 */ /* 0x000fe20008000f00 */
[----:B------:R-:W-:Y:S01]  /*2660*/  ULDC.64 UR4, c[0x4][0x88] ;  /* 0x0100220000047ab9 */ /* 0x000fe20000000a00 */
[----:B------:R-:W-:Y:S02]  /*2670*/  IMAD.U32 R10, RZ, RZ, UR6 ;  /* 0x00000006ff0a7e24 */ /* 0x000fe4000f8e00ff */
[----:B------:R-:W-:Y:S02]  /*2680*/  IMAD.U32 R6, RZ, RZ, UR4 ;  /* 0x00000004ff067e24 */ /* 0x000fe4000f8e00ff */
[----:B------:R-:W-:-:S02]  /*2690*/  IMAD.U32 R7, RZ, RZ, UR5 ;  /* 0x00000005ff077e24 */ /* 0x000fc4000f8e00ff */
[----:B------:R-:W-:Y:S02]  /*26a0*/  IMAD.U32 R11, RZ, RZ, UR7 ;  /* 0x00000007ff0b7e24 */ /* 0x000fe4000f8e00ff */
[----:B------:R-:W-:Y:S02]  /*26b0*/  IMAD.MOV.U32 R8, RZ, RZ, 0x70 ;  /* 0x00000070ff087424 */ /* 0x000fe400078e00ff */
[----:B------:R-:W-:Y:S02]  /*26c0*/  IMAD.MOV.U32 R12, RZ, RZ, 0x1 ;  /* 0x00000001ff0c7424 */ /* 0x000fe400078e00ff */
[----:B-1----:R-:W-:-:S07]  /*26d0*/  IMAD.MOV.U32 R13, RZ, RZ, RZ ;  /* 0x000000ffff0d7224 */ /* 0x002fce00078e00ff */
[----:B------:R-:W-:-:S07]  /*26e0*/  LEPC R20, `(.L_x_38) ;  /* 0x000000001014794e */ /* 0x000fce0000000000 */
[----:B--2---:R-:W-:Y:S05]  /*26f0*/  CALL.ABS.NOINC R14 ;  /* 0x000000000e007343 */ /* 0x004fea0003c00000 */
.L_x_38:
[----:B------:R-:W-:Y:S02]  /*2700*/  ULDC.64 UR4, c[0x0][0x590] ;  /* 0x0001640000047ab9 */ /* 0x000fe40000000a00 */
[----:B------:R-:W-:Y:S02]  /*2710*/  IMAD.U32 R163, RZ, RZ, UR4 ;  /* 0x00000004ffa37e24 */ /* 0x000fe4000f8e00ff */
[----:B------:R-:W-:-:S03]  /*2720*/  IMAD.U32 R165, RZ, RZ, UR5 ;  /* 0x00000005ffa57e24 */ /* 0x000fc6000f8e00ff */
[----:B------:R-:W-:-:S04]  /*2730*/  ISETP.NE.U32.AND P2, PT, R163, RZ, PT ;  /* 0x000000ffa300720c */ /* 0x000fc80003f45070 */
[----:B------:R-:W-:-:S13]  /*2740*/  ISETP.NE.AND.EX P2, PT, R165, RZ, PT, P2 ;  /* 0x000000ffa500720c */ /* 0x000fda0003f45320 */
[----:B------:R-:W-:Y:S05]  /*2750*/  @!P2 BRA `(.L_x_40) ;  /* 0x000000000034a947 */ /* 0x000fea0003800000 */
[----:B------:R-:W-:Y:S02]  /*2760*/  ULDC.64 UR4, c[0x0][0x588] ;  /* 0x0001620000047ab9 */ /* 0x000fe40000000a00 */
[----:B------:R-:W-:-:S04]  /*2770*/  ISETP.NE.U32.AND P0, PT, RZ, UR4, PT ;  /* 0x00000004ff007c0c */ /* 0x000fc8000bf05070 */
[----:B------:R-:W-:-:S13]  /*2780*/  ISETP.NE.AND.EX P0, PT, RZ, UR5, PT, P0 ;  /* 0x00000005ff007c0c */ /* 0x000fda000bf05300 */
[----:B------:R-:W-:Y:S05]  /*2790*/  @!P0 BRA `(.L_x_41) ;  /* 0x0000000000188947 */ /* 0x000fea0003800000 */
[----:B--2---:R-:W2:Y:S01]  /*27a0*/  LDC.64 R4, c[0x0][0x588] ;  /* 0x00016200ff047b82 */ /* 0x004ea20000000a00 */
[----:B------:R-:W-:-:S04]  /*27b0*/  IMAD R3, R163, UR47, RZ ;  /* 0x0000002fa3037c24 */ /* 0x000fc8000f8e02ff */
[----:B--2---:R-:W-:-:S05]  /*27c0*/  IMAD.WIDE R4, R3, 0x4, R4 ;  /* 0x0000000403047825 */ /* 0x004fca00078e0204 */
[----:B-----5:R3:W5:Y:S01]  /*27d0*/  LDG.E R155, desc[UR42][R4.64] ;  /* 0x0000002a049b7981 */ /* 0x020762000c1e1900 */
[----:B------:R-:W-:Y:S01]  /*27e0*/  IMAD.MOV.U32 R154, RZ, RZ, 0x1 ;  /* 0x00000001ff9a7424 */ /* 0x000fe200078e00ff */
[----:B------:R-:W-:Y:S06]  /*27f0*/  BRA `(.L_x_40) ;  /* 0x00000000000c7947 */ /* 0x000fec0003800000 */
.L_x_41:
[----:B------:R-:W-:Y:S01]  /*2800*/  ULDC UR4, c[0x0][0x580] ;  /* 0x0001600000047ab9 */ /* 0x000fe20000000800 */
[----:B------:R-:W-:Y:S01]  /*2810*/  MOV R154, 0x1 ;  /* 0x00000001009a7802 */ /* 0x000fe20000000f00 */
[----:B-----5:R-:W-:-:S07]  /*2820*/  IMAD.U32 R155, RZ, RZ, UR4 ;  /* 0x00000004ff9b7e24 */ /* 0x020fce000f8e00ff */
.L_x_40:
[----:B------:R-:W4:Y:S02]  /*2830*/  LDC.64 R6, c[0x0][0x5b0] ;  /* 0x00016c00ff067b82 */ /* 0x000f240000000a00 */
[----:B----4-:R-:W-:-:S04]  /*2840*/  ISETP.NE.U32.AND P0, PT, R6, RZ, PT ;  /* 0x000000ff0600720c */ /* 0x010fc80003f05070 */
[----:B------:R-:W-:-:S13]  /*2850*/  ISETP.NE.AND.EX P0, PT, R7, RZ, PT, P0 ;  /* 0x000000ff0700720c */ /* 0x000fda0003f05300 */
[----:B------:R-:W-:Y:S05]  /*2860*/  @!P0 BRA `(.L_x_42) ;  /* 0x00000000002c8947 */ /* 0x000fea0003800000 */
[----:B------:R-:W-:Y:S02]  /*2870*/  ULDC.64 UR4, c[0x0][0x5a8] ;  /* 0x00016a0000047ab9 */ /* 0x000fe40000000a00 */
[----:B------:R-:W-:-:S04]  /*2880*/  ISETP.NE.U32.AND P0, PT, RZ, UR4, PT ;  /* 0x00000004ff007c0c */ /* 0x000fc8000bf05070 */
[----:B------:R-:W-:-:S13]  /*2890*/  ISETP.NE.AND.EX P0, PT, RZ, UR5, PT, P0 ;  /* 0x00000005ff007c0c */ /* 0x000fda000bf05300 */
[----:B------:R-:W-:Y:S05]  /*28a0*/  @!P0 BRA `(.L_x_43) ;  /* 0x0000000000148947 */ /* 0x000fea0003800000 */
[----:B--23--:R-:W2:Y:S01]  /*28b0*/  LDC.64 R4, c[0x0][0x5a8] ;  /* 0x00016a00ff047b82 */ /* 0x00cea20000000a00 */
[----:B------:R-:W-:-:S04]  /*28c0*/  IMAD R3, R6, UR47, RZ ;  /* 0x0000002f06037c24 */ /* 0x000fc8000f8e02ff */
[----:B--2---:R-:W-:-:S05]  /*28d0*/  IMAD.WIDE R4, R3, 0x4, R4 ;  /* 0x0000000403047825 */ /* 0x004fca00078e0204 */
[----:B-----5:R4:W5:Y:S01]  /*28e0*/  LDG.E R156, desc[UR42][R4.64] ;  /* 0x0000002a049c7981 */ /* 0x020962000c1e1900 */
[----:B------:R-:W-:Y:S05]  /*28f0*/  BRA `(.L_x_42) ;  /* 0x0000000000087947 */ /* 0x000fea0003800000 */
.L_x_43:
[----:B------:R-:W-:Y:S02]  /*2900*/  ULDC UR4, c[0x0][0x5a0] ;  /* 0x0001680000047ab9 */ /* 0x000fe40000000800 */
[----:B-----5:R-:W-:-:S07]  /*2910*/  IMAD.U32 R156, RZ, RZ, UR4 ;  /* 0x00000004ff9c7e24 */ /* 0x020fce000f8e00ff */
.L_x_42:
[----:B------:R-:W-:Y:S01]  /*2920*/  ULDC.64 UR4, c[0x0][0x588] ;  /* 0x0001620000047ab9 */ /* 0x000fe20000000a00 */
[----:B------:R-:W-:Y:S01]  /*2930*/  ISETP.NE.U32.AND P1, PT, R163, RZ, PT ;  /* 0x000000ffa300720c */ /* 0x000fe20003f25070 */
[----:B------:R-:W-:Y:S02]  /*2940*/  UISETP.NE.U32.AND UP0, UPT, UR4, URZ, UPT ;  /* 0x0000003f0400728c */ /* 0x000fe4000bf05070 */
[----:B------:R-:W-:Y:S02]  /*2950*/  ISETP.NE.U32.AND P3, PT, RZ, UR4, PT ;  /* 0x00000004ff007c0c */ /* 0x000fe4000bf65070 */
[----:B------:R-:W-:Y:S01]  /*2960*/  ISETP.NE.AND.EX P5, PT, R165, RZ, PT, P1 ;  /* 0x000000ffa500720c */ /* 0x000fe20003fa5310 */
[----:B------:R-:W-:Y:S02]  /*2970*/  UISETP.NE.AND.EX UP0, UPT, UR5, URZ, UPT, UP0 ;  /* 0x0000003f0500728c */ /* 0x000fe4000bf05300 */
[----:B------:R-:W-:Y:S02]  /*2980*/  ISETP.NE.AND.EX P3, PT, RZ, UR5, PT, P3 ;  /* 0x00000005ff007c0c */ /* 0x000fe4000bf65330 */
[----:B------:R-:W-:-:S02]  /*2990*/  PLOP3.LUT P0, PT, PT, PT, PT, 0x8, 0x0 ;  /* 0x000000000000781c */ /* 0x000fc40003f0e170 */
[----:B------:R-:W-:-:S04]  /*29a0*/  PLOP3.LUT P4, PT, PT, PT, UP0, 0x80, 0x0 ;  /* 0x000000000000781c */ /* 0x000fc80003f8f008 */
[----:B------:R-:W-:-:S05]  /*29b0*/  PLOP3.LUT P4, PT, P4, PT, PT, 0x8, 0x0 ;  /* 0x000000000000781c */ /* 0x000fca000278e170 */
[----:B------:R-:W-:Y:S08]  /*29c0*/  @P3 BRA P5, `(.L_x_44) ;  /* 0x0000000000243947 */ /* 0x000ff00002800000 */
[----:B------:R-:W-:Y:S04]  /*29d0*/  BSSY B0, `(.L_x_44) ;  /* 0x0000008000007945 */ /* 0x000fe80003800000 */
[----:B------:R-:W-:Y:S05]  /*29e0*/  @!P2 BRA `(.L_x_45) ;  /* 0x000000000014a947 */ /* 0x000fea0003800000 */
[----:B------:R-:W-:Y:S02]  /*29f0*/  LOP3.LUT P3, RZ, R154, 0xff, RZ, 0xc0, !PT ;  /* 0x000000ff9aff7812 */ /* 0x000fe4000786c0ff */
[----:B------:R-:W-:-:S11]  /*2a00*/  PLOP3.LUT P0, PT, P4, PT, PT, 0x80, 0x0 ;  /* 0x000000000000781c */ /* 0x000fd6000270f070 */
[----:B------:R-:W-:Y:S05]  /*2a10*/  @!P3 BRA `(.L_x_46) ;  /* 0x00000000000cb947 */ /* 0x000fea0003800000 */
[----:B-----5:R-:W-:Y:S01]  /*2a20*/  FSETP.EQ.AND P0, PT, R155, RZ, PT ;  /* 0x000000ff9b00720b */ /* 0x020fe20003f02000 */
[----:B------:R-:W-:-:S12]  /*2a30*/  BRA `(.L_x_46) ;  /* 0x0000000000047947 */ /* 0x000fd80003800000 */
.L_x_45:
[----:B-----5:R-:W-:-:S13]  /*2a40*/  FSETP.EQ.AND P0, PT, R155, RZ, PT ;  /* 0x000000ff9b00720b */ /* 0x020fda0003f02000 */
.L_x_46:
[----:B-1----:R-:W-:Y:S05]  /*2a50*/  BSYNC B0 ;  /* 0x0000000000007941 */ /* 0x002fea0003800000 */
.L_x_44:
[----:B------:R-:W-:Y:S04]  /*2a60*/  BSSY B0, `(.L_x_47) ;  /* 0x0000007000007945 */ /* 0x000fe80003800000 */
[----:B------:R-:W-:Y:S05]  /*2a70*/  @!P2 BRA `(.L_x_48) ;  /* 0x000000000010a947 */ /* 0x000fea0003800000 */
[----:B------:R-:W-:-:S13]  /*2a80*/  LOP3.LUT P2, RZ, R154, 0xff, RZ, 0xc0, !PT ;  /* 0x000000ff9aff7812 */ /* 0x000fda000784c0ff */
[----:B------:R-:W-:Y:S05]  /*2a90*/  @!P2 BRA `(.L_x_49) ;  /* 0x00000000000ca947 */ /* 0x000fea0003800000 */
[----:B-----5:R-:W-:Y:S01]  /*2aa0*/  FSETP.EQ.AND P4, PT, R155, RZ, PT ;  /* 0x000000ff9b00720b */ /* 0x020fe20003f82000 */
[----:B------:R-:W-:-:S12]  /*2ab0*/  BRA `(.L_x_49) ;  /* 0x0000000000047947 */ /* 0x000fd80003800000 */
.L_x_48:
[----:B-----5:R-:W-:-:S13]  /*2ac0*/  FSETP.EQ.AND P4, PT, R155, RZ, PT ;  /* 0x000000ff9b00720b */ /* 0x020fda0003f82000 */
.L_x_49:
[----:B-1----:R-:W-:Y:S05]  /*2ad0*/  BSYNC B0 ;  /* 0x0000000000007941 */ /* 0x002fea0003800000 */
.L_x_47:
[----:B------:R-:W-:Y:S01]  /*2ae0*/  BSSY B0, `(.L_x_50) ;  /* 0x0000024000007945 */ /* 0x000fe20003800000 */
[----:B------:R-:W-:Y:S01]  /*2af0*/  IMAD.MOV.U32 R0, RZ, RZ, RZ ;  /* 0x000000ffff007224 */ /* 0x000fe200078e00ff */
[----:B------:R-:W-:Y:S02]  /*2b00*/  CS2R R6, SRZ ;  /* 0x0000000000067805 */ /* 0x000fe4000001ff00 */
[----:B--234-:R-:W-:Y:S02]  /*2b10*/  CS2R R4, SRZ ;  /* 0x0000000000047805 */ /* 0x01cfe4000001ff00 */
[----:B------:R-:W-:Y:S02]  /*2b20*/  CS2R R10, SRZ ;  /* 0x00000000000a7805 */ /* 0x000fe4000001ff00 */
[----:B------:R-:W-:Y:S01]  /*2b30*/  CS2R R8, SRZ ;  /* 0x0000000000087805 */ /* 0x000fe2000001ff00 */
[----:B------:R-:W-:Y:S06]  /*2b40*/  @P0 BRA `(.L_x_51) ;  /* 0x0000000000740947 */ /* 0x000fec0003800000 */
[----:B------:R-:W-:-:S13]  /*2b50*/  ISETP.NE.AND P2, PT, R160, 0x3, PT ;  /* 0x00000003a000780c */ /* 0x000fda0003f45270 */
[----:B------:R-:W-:Y:S05]  /*2b60*/  @!P2 BRA `(.L_x_52) ;  /* 0x000000000004a947 */ /* 0x000fea0003800000 */
[----:B------:R-:W-:Y:S01]  /*2b70*/  BPT.TRAP 0x1 ;  /* 0x000000040000795c */ /* 0x000fe20000300000 */
.L_x_52:
[----:B------:R-:W-:Y:S01]  /*2b80*/  SHF.L.U32 R3, RZ, 0x1f, RZ ;  /* 0x0000001fff037819 */ /* 0x000fe200000006ff */
[----:B------:R-:W-:Y:S02]  /*2b90*/  IMAD.MOV.U32 R0, RZ, RZ, 0x1 ;  /* 0x00000001ff007424 */ /* 0x000fe400078e00ff */
[----:B------:R-:W-:Y:S01]  /*2ba0*/  IMAD.MOV.U32 R7, RZ, RZ, RZ ;  /* 0x000000ffff077224 */ /* 0x000fe200078e00ff */
[----:B------:R-:W1:Y:S02]  /*2bb0*/  SYNCS.PHASECHK.TRANS64.TRYWAIT P2, [UR52+0x40], R3 ;  /* 0x00004003ff0075a7 */ /* 0x000e640008040174 */
[----:B-1----:R-:W-:Y:S05]  /*2bc0*/  @!P2 BRA `(.L_x_53) ;  /* 0x00000070008ca947 */ /* 0x002fea0003800000 */
.L_x_236:
[----:B------:R-:W-:Y:S01]  /*2bd0*/  IMAD.MOV.U32 R6, RZ, RZ, RZ ;  /* 0x000000ffff067224 */ /* 0x000fe200078e00ff */
[----:B-1----:R-:W-:Y:S02]  /*2be0*/  CS2R R4, SRZ ;  /* 0x0000000000047805 */ /* 0x002fe4000001ff00 */
[----:B------:R-:W-:Y:S02]  /*2bf0*/  CS2R R10, SRZ ;  /* 0x00000000000a7805 */ /* 0x000fe4000001ff00 */
[----:B------:R-:W-:Y:S01]  /*2c00*/  CS2R R8, SRZ ;  /* 0x0000000000087805 */ /* 0x000fe2000001ff00 */
[----:B------:R-:W-:Y:S06]  /*2c10*/  @P4 BRA `(.L_x_51) ;  /* 0x0000000000404947 */ /* 0x000fec0003800000 */
[C---:B------:R-:W-:Y:S01]  /*2c20*/  IMAD.SHL.U32 R3, R18.reuse, 0x10, RZ ;  /* 0x0000001012037824 */ /* 0x040fe200078e00ff */
[----:B------:R-:W-:Y:S01]  /*2c30*/  SHF.R.U32.HI R6, RZ, 0x1, R18 ;  /* 0x00000001ff067819 */ /* 0x000fe20000011612 */
[C---:B------:R-:W-:Y:S01]  /*2c40*/  IMAD.SHL.U32 R4, R18.reuse, 0x20, RZ ;  /* 0x0000002012047824 */ /* 0x040fe200078e00ff */
[----:B------:R-:W-:Y:S05]  /*2c50*/  WARPSYNC.ALL ;  /* 0x0000000000007948 */ /* 0x000fea0003800000 */
[----:B------:R-:W-:Y:S01]  /*2c60*/  LOP3.LUT R3, R3, 0xe00, RZ, 0xc0, !PT ;  /* 0x00000e0003037812 */ /* 0x000fe200078ec0ff */
[----:B------:R-:W-:Y:S01]  /*2c70*/  IMAD.SHL.U32 R8, R18, 0x4, RZ ;  /* 0x0000000412087824 */ /* 0x000fe200078e00ff */
[----:B------:R-:W-:-:S02]  /*2c80*/  LOP3.LUT R5, R4, 0xc0, RZ, 0xc0, !PT ;  /* 0x000000c004057812 */ /* 0x000fc400078ec0ff */
[----:B------:R-:W-:Y:S02]  /*2c90*/  LOP3.LUT R3, R3, 0x20, R4, 0xf8, !PT ;  /* 0x0000002003037812 */ /* 0x000fe400078ef804 */
[----:B------:R-:W-:Y:S02]  /*2ca0*/  LOP3.LUT R5, R5, 0x8, R6, 0xf8, !PT ;  /* 0x0000000805057812 */ /* 0x000fe400078ef806 */
[----:B------:R-:W-:Y:S02]  /*2cb0*/  LOP3.LUT R3, R3, 0x100, R4, 0xf8, !PT ;  /* 0x0000010003037812 */ /* 0x000fe400078ef804 */
[----:B------:R-:W-:-:S04]  /*2cc0*/  LOP3.LUT R8, R5, 0x18, R8, 0x78, !PT ;  /* 0x0000001805087812 */ /* 0x000fc800078e7808 */
[----:B------:R-:W-:-:S04]  /*2cd0*/  LOP3.LUT R3, R3, R8, RZ, 0xfc, !PT ;  /* 0x0000000803037212 */ /* 0x000fc800078efcff */
[----:B------:R-:W-:-:S05]  /*2ce0*/  LEA R8, R3, UR52, 0x1 ;  /* 0x0000003403087c11 */ /* 0x000fca000f8e08ff */
[----:B------:R-:W-:Y:S02]  /*2cf0*/  IMAD R4, R157, 0x2, R8 ;  /* 0x000000029d047824 */ /* 0x000fe400078e0208 */
[----:B------:R-:W1:Y:S04]  /*2d00*/  LDSM.16.M88.4 R8, [R8+0x200] ;  /* 0x000200000808783b */ /* 0x000e680000000200 */
[----:B------:R-:W2:Y:S02]  /*2d10*/  LDSM.16.M88.4 R4, [R4+0x200] ;  /* 0x000200000404783b */ /* 0x000ea40000000200 */
.L_x_51:
[----:B------:R-:W-:Y:S05]  /*2d20*/  BSYNC B0 ;  /* 0x0000000000007941 */ /* 0x000fea0003800000 */
.L_x_50:
[----:B------:R-:W-:Y:S01]  /*2d30*/  IMAD.SHL.U32 R13, R18, 0x20, RZ ;  /* 0x00000020120d7824 */ /* 0x000fe200078e00ff */
[----:B------:R-:W-:Y:S01]  /*2d40*/  SHF.R.U32.HI R166, RZ, 0x1, R18 ;  /* 0x00000001ffa67819 */ /* 0x000fe20000011612 */
[C---:B-1----:R-:W-:Y:S01]  /*2d50*/  IMAD.U32 R162, R11.reuse, 0x10000, RZ ;  /* 0x000100000ba27824 */ /* 0x042fe200078e00ff */
[----:B------:R-:W-:Y:S01]  /*2d60*/  LOP3.LUT R164, R11, 0xffff0000, RZ, 0xc0, !PT ;  /* 0xffff00000ba47812 */ /* 0x000fe200078ec0ff */
[----:B------:R-:W-:Y:S01]  /*2d70*/  IMAD.U32 R14, R9, 0x10000, RZ ;  /* 0x00010000090e7824 */ /* 0x000fe200078e00ff */
[----:B------:R-:W-:Y:S01]  /*2d80*/  LOP3.LUT R3, R13, 0xc0, RZ, 0xc0, !PT ;  /* 0x000000c00d037812 */ /* 0x000fe200078ec0ff */
[----:B------:R-:W-:Y:S01]  /*2d90*/  IMAD.U32 R158, R10, 0x10000, RZ ;  /* 0x000100000a9e7824 */ /* 0x000fe200078e00ff */
[----:B--2---:R-:W-:Y:S01]  /*2da0*/  LOP3.LUT R168, R4, 0xffff0000, RZ, 0xc0, !PT ;  /* 0xffff000004a87812 */ /* 0x004fe200078ec0ff */
[----:B------:R-:W-:Y:S01]  /*2db0*/  IMAD.U32 R174, R6, 0x10000, RZ ;  /* 0x0001000006ae7824 */ /* 0x000fe200078e00ff */
[----:B------:R-:W-:Y:S01]  /*2dc0*/  LOP3.LUT R11, R3, 0x8, R166, 0xf8, !PT ;  /* 0x00000008030b7812 */ /* 0x000fe200078ef8a6 */
[----:B------:R-:W-:Y:S01]  /*2dd0*/  IMAD.U32 R166, R4, 0x10000, RZ ;  /* 0x0001000004a67824 */ /* 0x000fe200078e00ff */
[C---:B------:R-:W-:Y:S01]  /*2de0*/  LOP3.LUT R3, R18.reuse, 0xff, RZ, 0xc0, !PT ;  /* 0x000000ff12037812 */ /* 0x040fe200078ec0ff */
[----:B------:R-:W-:Y:S01]  /*2df0*/  IMAD.SHL.U32 R4, R18, 0x10, RZ ;  /* 0x0000001012047824 */ /* 0x000fe200078e00ff */
[----:B------:R-:W-:Y:S01]  /*2e00*/  SHF.L.U32 R12, R8, 0x10, RZ ;  /* 0x00000010080c7819 */ /* 0x000fe200000006ff */
[----:B-----5:R-:W-:Y:S01]  /*2e10*/  FMUL R15, R155, R158 ;  /* 0x0000009e9b0f7220 */ /* 0x020fe20000400000 */
[----:B------:R-:W-:Y:S01]  /*2e20*/  LOP3.LUT R20, R9, 0xffff0000, RZ, 0xc0, !PT ;  /* 0xffff000009147812 */ /* 0x000fe200078ec0ff */
[----:B------:R-:W-:Y:S01]  /*2e30*/  VIADD R3, R3, 0x1f ;  /* 0x0000001f03037836 */ /* 0x000fe20000000000 */
[----:B------:R-:W-:Y:S01]  /*2e40*/  LOP3.LUT R4, R4, 0xe00, RZ, 0xc0, !PT ;  /* 0x00000e0004047812 */ /* 0x000fe200078ec0ff */
[----:B------:R-:W-:Y:S01]  /*2e50*/  IMAD.U32 R170, R5, 0x10000, RZ ;  /* 0x0001000005aa7824 */ /* 0x000fe200078e00ff */
[----:B------:R-:W-:Y:S01]  /*2e60*/  LOP3.LUT R8, R8, 0xffff0000, RZ, 0xc0, !PT ;  /* 0xffff000008087812 */ /* 0x000fe200078ec0ff */
[C---:B------:R-:W-:Y:S01]  /*2e70*/  FMUL R21, R155.reuse, R162 ;  /* 0x000000a29b157220 */ /* 0x040fe20000400000 */
[----:B------:R-:W-:Y:S01]  /*2e80*/  LOP3.LUT R4, R4, 0x20, R13, 0xf8, !PT ;  /* 0x0000002004047812 */ /* 0x000fe200078ef80d */
[C---:B------:R-:W-:Y:S01]  /*2e90*/  FMUL R158, R155.reuse, R164 ;  /* 0x000000a49b9e7220 */ /* 0x040fe20000400000 */
[----:B------:R-:W-:Y:S01]  /*2ea0*/  LOP3.LUT R10, R10, 0xffff0000, RZ, 0xc0, !PT ;  /* 0xffff00000a0a7812 */ /* 0x000fe200078ec0ff */
[----:B------:R-:W-:Y:S01]  /*2eb0*/  FFMA R92, R156, R92, R15 ;  /* 0x0000005c9c5c7223 */ /* 0x000fe2000000000f */
[----:B------:R-:W-:Y:S01]  /*2ec0*/  LOP3.LUT R176, R6, 0xffff0000, RZ, 0xc0, !PT ;  /* 0xffff000006b07812 */ /* 0x000fe200078ec0ff */
[----:B------:R-:W-:Y:S01]  /*2ed0*/  IMAD.SHL.U32 R6, R18, 0x4, RZ ;  /* 0x0000000412067824 */ /* 0x000fe200078e00ff */
[----:B------:R-:W-:Y:S01]  /*2ee0*/  LOP3.LUT R9, R4, 0x100, R13, 0xf8, !PT ;  /* 0x0000010004097812 */ /* 0x000fe200078ef80d */
[----:B------:R-:W-:Y:S01]  /*2ef0*/  FMUL R13, R155, R14 ;  /* 0x0000000e9b0d7220 */ /* 0x000fe20000400000 */
[----:B------:R-:W-:Y:S01]  /*2f00*/  ISETP.GT.U32.AND P2, PT, R3, 0x3e, PT ;  /* 0x0000003e0300780c */ /* 0x000fe20003f44070 */
[C---:B------:R-:W-:Y:S01]  /*2f10*/  FMUL R3, R155.reuse, R12 ;  /* 0x0000000c9b037220 */ /* 0x040fe20000400000 */
[C---:B------:R-:W-:Y:S01]  /*2f20*/  FMUL R14, R155.reuse, R20 ;  /* 0x000000149b0e7220 */ /* 0x040fe20000400000 */
[C---:B------:R-:W-:Y:S01]  /*2f30*/  FMUL R12, R155.reuse, R8 ;  /* 0x000000089b0c7220 */ /* 0x040fe20000400000 */
[----:B------:R-:W-:Y:S01]  /*2f40*/  FMUL R20, R155, R10 ;  /* 0x0000000a9b147220 */ /* 0x000fe20000400000 */
[----:B------:R-:W-:Y:S01]  /*2f50*/  LOP3.LUT R172, R5, 0xffff0000, RZ, 0xc0, !PT ;  /* 0xffff000005ac7812 */ /* 0x000fe200078ec0ff */
[C---:B------:R-:W-:Y:S01]  /*2f60*/  FFMA R5, R156.reuse, R90, R13 ;  /* 0x0000005a9c057223 */ /* 0x040fe2000000000d */
[----:B------:R-:W-:Y:S01]  /*2f70*/  LOP3.LUT R182, R11, 0x18, R6, 0x78, !PT ;  /* 0x000000180bb67812 */ /* 0x000fe200078e7806 */
[C---:B------:R-:W-:Y:S01]  /*2f80*/  FFMA R6, R156.reuse, R91, R14 ;  /* 0x0000005b9c067223 */ /* 0x040fe2000000000e */
[C---:B------:R-:W-:Y:S01]  /*2f90*/  FFMA R4, R156.reuse, R88, R3 ;  /* 0x000000589c047223 */ /* 0x040fe20000000003 */
[C---:B------:R-:W-:Y:S01]  /*2fa0*/  FFMA R89, R156.reuse, R89, R12 ;  /* 0x000000599c597223 */ /* 0x040fe2000000000c */
[C---:B------:R-:W-:Y:S01]  /*2fb0*/  FFMA R93, R156.reuse, R93, R20 ;  /* 0x0000005d9c5d7223 */ /* 0x040fe20000000014 */
[C---:B------:R-:W-:Y:S01]  /*2fc0*/  SHF.L.U32 R178, R7.reuse, 0x10, RZ ;  /* 0x0000001007b27819 */ /* 0x040fe200000006ff */
[C---:B------:R-:W-:Y:S01]  /*2fd0*/  FFMA R8, R156.reuse, R95, R158 ;  /* 0x0000005f9c087223 */ /* 0x040fe2000000009e */
[----:B------:R-:W-:Y:S01]  /*2fe0*/  LOP3.LUT R180, R7, 0xffff0000, RZ, 0xc0, !PT ;  /* 0xffff000007b47812 */ /* 0x000fe200078ec0ff */
[----:B------:R-:W-:Y:S01]  /*2ff0*/  FFMA R7, R156, R94, R21 ;  /* 0x0000005e9c077223 */ /* 0x000fe20000000015 */
[----:B------:R-:W-:Y:S01]  /*3000*/  F2FP.RELU.BF16.F32.PACK_AB R5, R6, R5 ;  /* 0x000000050605723e */ /* 0x000fe200000018ff */
[----:B------:R-:W-:Y:S01]  /*3010*/  FMUL R91, R155, R170 ;  /* 0x000000aa9b5b7220 */ /* 0x000fe20000400000 */
[----:B------:R-:W-:Y:S01]  /*3020*/  F2FP.RELU.BF16.F32.PACK_AB R4, R89, R4 ;  /* 0x000000045904723e */ /* 0x000fe200000018ff */
[----:B------:R-:W-:Y:S01]  /*3030*/  FMUL R94, R155, R172 ;  /* 0x000000ac9b5e7220 */ /* 0x000fe20000400000 */
[----:B------:R-:W-:Y:S01]  /*3040*/  F2FP.RELU.BF16.F32.PACK_AB R6, R93, R92 ;  /* 0x0000005c5d06723e */ /* 0x000fe200000018ff */
[----:B------:R-:W-:Y:S01]  /*3050*/  FMUL R89, R155, R166 ;  /* 0x000000a69b597220 */ /* 0x000fe20000400000 */
[----:B------:R-:W-:Y:S01]  /*3060*/  LOP3.LUT R88, R9, R182, RZ, 0xfc, !PT ;  /* 0x000000b609587212 */ /* 0x000fe200078efcff */
[C---:B------:R-:W-:Y:S01]  /*3070*/  FMUL R90, R155.reuse, R168 ;  /* 0x000000a89b5a7220 */ /* 0x040fe20000400000 */
[C---:B------:R-:W-:Y:S01]  /*3080*/  FMUL R93, R155.reuse, R174 ;  /* 0x000000ae9b5d7220 */ /* 0x040fe20000400000 */
[C---:B------:R-:W-:Y:S01]  /*3090*/  FMUL R162, R155.reuse, R176 ;  /* 0x000000b09ba27220 */ /* 0x040fe20000400000 */
[C---:B------:R-:W-:Y:S01]  /*30a0*/  FMUL R161, R155.reuse, R178 ;  /* 0x000000b29ba17220 */ /* 0x040fe20000400000 */
[----:B------:R-:W-:Y:S01]  /*30b0*/  FMUL R164, R155, R180 ;  /* 0x000000b49ba47220 */ /* 0x000fe20000400000 */
[----:B------:R-:W-:Y:S01]  /*30c0*/  F2FP.RELU.BF16.F32.PACK_AB R7, R8, R7 ;  /* 0x000000070807723e */ /* 0x000fe200000018ff */
[C---:B------:R-:W-:Y:S01]  /*30d0*/  FFMA R9, R156.reuse, R98, R91 ;  /* 0x000000629c097223 */ /* 0x040fe2000000005b */
[C---:B------:R-:W-:Y:S01]  /*30e0*/  FFMA R10, R156.reuse, R99, R94 ;  /* 0x000000639c0a7223 */ /* 0x040fe2000000005e */
[C---:B------:R-:W-:Y:S01]  /*30f0*/  FFMA R8, R156.reuse, R96, R89 ;  /* 0x000000609c087223 */ /* 0x040fe20000000059 */
[C---:B------:R-:W-:Y:S01]  /*3100*/  FFMA R97, R156.reuse, R97, R90 ;  /* 0x000000619c617223 */ /* 0x040fe2000000005a */
[C---:B------:R-:W-:Y:S01]  /*3110*/  FFMA R100, R156.reuse, R100, R93 ;  /* 0x000000649c647223 */ /* 0x040fe2000000005d */
[C---:B------:R-:W-:Y:S01]  /*3120*/  FFMA R101, R156.reuse, R101, R162 ;  /* 0x000000659c657223 */ /* 0x040fe200000000a2 */
[C---:B------:R-:W-:Y:S01]  /*3130*/  FFMA R11, R156.reuse, R102, R161 ;  /* 0x000000669c0b7223 */ /* 0x040fe200000000a1 */
[----:B------:R-:W-:Y:S01]  /*3140*/  FFMA R92, R156, R103, R164 ;  /* 0x000000679c5c7223 */ /* 0x000fe200000000a4 */
[----:B------:R-:W-:Y:S01]  /*3150*/  LEA R88, R88, UR52, 0x1 ;  /* 0x0000003458587c11 */ /* 0x000fe2000f8e08ff */
[----:B------:R-:W-:Y:S05]  /*3160*/  WARPSYNC.ALL ;  /* 0x0000000000007948 */ /* 0x000fea0003800000 */
[----:B------:R-:W-:Y:S01]  /*3170*/  F2FP.RELU.BF16.F32.PACK_AB R9, R10, R9 ;  /* 0x000000090a09723e */ /* 0x000fe200000018ff */
[----:B------:R-:W-:Y:S01]  /*3180*/  IMAD R95, R157, 0x2, R88 ;  /* 0x000000029d5f7824 */ /* 0x000fe200078e0258 */
[----:B------:R-:W-:Y:S01]  /*3190*/  F2FP.RELU.BF16.F32.PACK_AB R8, R97, R8 ;  /* 0x000000086108723e */ /* 0x000fe200000018ff */
[----:B------:R1:W-:Y:S01]  /*31a0*/  STSM.16.M88.4 [R88+0x200], R4 ;  /* 0x0002000458007844 */ /* 0x0003e20000000200 */
[----:B------:R-:W-:Y:S01]  /*31b0*/  F2FP.RELU.BF16.F32.PACK_AB R10, R101, R100 ;  /* 0x00000064650a723e */ /* 0x000fe200000018ff */
[----:B------:R-:W-:Y:S01]  /*31c0*/  BSSY B0, `(.L_x_54) ;  /* 0x0000011000007945 */ /* 0x000fe20003800000 */
[----:B------:R-:W-:-:S05]  /*31d0*/  F2FP.RELU.BF16.F32.PACK_AB R11, R92, R11 ;  /* 0x0000000b5c0b723e */ /* 0x000fca00000018ff */
[----:B------:R1:W-:Y:S01]  /*31e0*/  STSM.16.M88.4 [R95+0x200], R8 ;  /* 0x000200085f007844 */ /* 0x0003e20000000200 */
[----:B------:R-:W-:Y:S01]  /*31f0*/  @!PT LDS RZ, [RZ] ;  /* 0x00000000fffff984 */ /* 0x000fe20000000800 */
[----:B------:R-:W-:Y:S01]  /*3200*/  @!PT LDS RZ, [RZ] ;  /* 0x00000000fffff984 */ /* 0x000fe20000000800 */
[----:B------:R-:W-:Y:S01]  /*3210*/  @!PT LDS RZ, [RZ] ;  /* 0x00000000fffff984 */ /* 0x000fe20000000800 */
[----:B------:R-:W-:Y:S01]  /*3220*/  @!PT LDS RZ, [RZ] ;  /* 0x00000000fffff984 */ /* 0x000fe20000000800 */
[----:B------:R2:W-:Y:S06]  /*3230*/  MEMBAR.ALL.CTA ;  /* 0x0000000000007992 */ /* 0x0005ec0000008000 */
[----:B--2---:R-:W2:Y:S02]  /*3240*/  FENCE.VIEW.ASYNC.S ;  /* 0x00000000000073c6 */ /* 0x004ea40000000000 */
[----:B--2---:R-:W-:Y:S06]  /*3250*/  BAR.SYNC.DEFER_BLOCKING 0x1, 0x100 ;  /* 0x0044000000007b1d */ /* 0x004fec0000010000 */
[----:B------:R-:W-:Y:S05]  /*3260*/  @P2 BRA `(.L_x_55) ;  /* 0x0000000000182947 */ /* 0x000fea0003800000 */
[----:B------:R-:W-:Y:S02]  /*3270*/  UIADD3 UR4, UP0, UR54, 0x4f0, URZ ;  /* 0x000004f036047890 */ /* 0x000fe4000ff1e03f */
[----:B------:R-:W-:Y:S02]  /*3280*/  UIADD3 UR44, UR52, 0x200, URZ ;  /* 0x00000200342c7890 */ /* 0x000fe4000fffe03f */
[----:B------:R-:W-:-:S09]  /*3290*/  UIADD3.X UR5, URZ, UR55, URZ, UP0, !UPT ;  /* 0x000000373f057290 */ /* 0x000fd200087fe43f */
[----:B------:R2:W-:Y:S01]  /*32a0*/  UTMASTG.3D [UR44], [UR4] ;  /* 0x0000002c040073b5 */ /* 0x0005e20008010000 */
[----:B------:R0:W-:Y:S01]  /*32b0*/  UTMACMDFLUSH ;  /* 0x00000000000079b7 */ /* 0x0001e20000000000 */
[----:B--2---:R-:W-:-:S04]  /*32c0*/  DEPBAR.LE SB0, 0x1 ;  /* 0x000080400000791a */ /* 0x004fc80000000000 */
.L_x_55:
[----:B------:R-:W-:Y:S05]  /*32d0*/  BSYNC B0 ;  /* 0x0000000000007941 */ /* 0x000fea0003800000 */
.L_x_54:
[----:B------:R-:W-:Y:S01]  /*32e0*/  BAR.SYNC.DEFER_BLOCKING 0x1, 0x100 ;  /* 0x0044000000007b1d */ /* 0x000fe20000010000 */
[----:B------:R-:W-:Y:S01]  /*32f0*/  ISETP.NE.AND P3, PT, RZ, UR39, PT ;  /* 0x00000027ff007c0c */ /* 0x000fe2000bf65270 */
[----:B------:R-:W-:-:S04]  /*3300*/  VIADD R23, R88, 0x200 ;  /* 0x0000020058177836 */ /* 0x000fc80000000000 */
[----:B------:R-:W-:-:S08]  /*3310*/  IMAD R92, R157, 0x2, R23 ;  /* 0x000000029d5c7824 */ /* 0x000fd000078e0217 */
[----:B------:R-:W-:Y:S05]  /*3320*/  @!P3 BRA `(.L_x_56) ;  /* 0x000000000034b947 */ /* 0x000fea0003800000 */
[----:B------:R-:W-:Y:S04]  /*3330*/  BSSY B0, `(.L_x_57) ;  /* 0x0000009000007945 */ /* 0x000fe80003800000 */
[----:B------:R-:W-:Y:S05]  /*3340*/  @P0 BRA `(.L_x_58) ;  /* 0x00000000001c0947 */ /* 0x000fea0003800000 */
[----:B------:R-:W-:-:S13]  /*3350*/  ISETP.NE.AND P3, PT, R160, 0x3, PT ;  /* 0x00000003a000780c */ /* 0x000fda0003f65270 */
[----:B------:R-:W-:Y:S05]  /*3360*/  @!P3 BRA `(.L_x_59) ;  /* 0x000000000004b947 */ /* 0x000fea0003800000 */
[----:B------:R-:W-:Y:S01]  /*3370*/  BPT.TRAP 0x1 ;  /* 0x000000040000795c */ /* 0x000fe20000300000 */
.L_x_59:
[----:B------:R-:W-:-:S04]  /*3380*/  ULEA UR4, UR36, UR52, 0x3 ;  /* 0x0000003424047291 */ /* 0x000fc8000f8e183f */
[----:B------:R-:W-:-:S04]  /*3390*/  UIADD3 UR4, UR4, 0x60, URZ ;  /* 0x0000006004047890 */ /* 0x000fc8000fffe03f */
[----:B------:R-:W-:-:S09]  /*33a0*/  UPRMT UR4, UR51, 0x654, UR4 ;  /* 0x0000065433047896 */ /* 0x000fd20008000004 */
[----:B------:R-:W-:Y:S03]  /*33b0*/  SYNCS.ARRIVE.TRANS64.RED.A1T0 RZ, [UR4], RZ ;  /* 0x000000ffffff79a7 */ /* 0x000fe60008100404 */
.L_x_58:
[----:B------:R-:W-:Y:S05]  /*33c0*/  BSYNC B0 ;  /* 0x0000000000007941 */ /* 0x000fea0003800000 */
.L_x_57:
[----:B------:R-:W-:-:S04]  /*33d0*/  UIADD3 UR36, UR36, 0x1, URZ ;  /* 0x0000000124247890 */ /* 0x000fc8000fffe03f */
[----:B------:R-:W-:-:S04]  /*33e0*/  UISETP.NE.AND UP0, UPT, UR36, 0x4, UPT ;  /* 0x000000042400788c */ /* 0x000fc8000bf05270 */
[----:B------:R-:W-:-:S12]  /*33f0*/  USEL UR36, UR36, URZ, UP0 ;  /* 0x0000003f24247287 */ /* 0x000fd80008000000 */
.L_x_56:
[----:B------:R-:W-:Y:S04]  /*3400*/  BSSY B0, `(.L_x_60) ;  /* 0x0000032000007945 */ /* 0x000fe80003800000 */
[----:B------:R-:W-:Y:S05]  /*3410*/  @P0 BRA `(.L_x_61) ;  /* 0x0000000000c00947 */ /* 0x000fea0003800000 */
[----:B------:R-:W-:-:S13]  /*3420*/  ISETP.NE.AND P3, PT, R160, 0x3, PT ;  /* 0x00000003a000780c */ /* 0x000fda0003f65270 */
[----:B------:R-:W-:Y:S05]  /*3430*/  @!P3 BRA `(.L_x_62) ;  /* 0x000000000004b947 */ /* 0x000fea0003800000 */
[----:B------:R-:W-:Y:S01]  /*3440*/  BPT.TRAP 0x1 ;  /* 0x000000040000795c */ /* 0x000fe20000300000 */
.L_x_62:
[----:B-1----:R-:W-:Y:S01]  /*3450*/  LEA R4, R0, UR52, 0x3 ;  /* 0x0000003400047c11 */ /* 0x002fe2000f8e18ff */
[----:B------:R-:W-:Y:S01]  /*3460*/  BSSY B1, `(.L_x_63) ;  /* 0x0000004000017945 */ /* 0x000fe20003800000 */
[----:B------:R-:W-:-:S04]  /*3470*/  SHF.L.U32 R5, RZ, 0x1f, RZ ;  /* 0x0000001fff057819 */ /* 0x000fc800000006ff */
[----:B------:R-:W1:Y:S02]  /*3480*/  SYNCS.PHASECHK.TRANS64.TRYWAIT P3, [R4+URZ+0x40], R5 ;  /* 0x00004005040075a7 */ /* 0x000e64000806017f */
[----:B-1----:R-:W-:Y:S05]  /*3490*/  @!P3 BRA `(.L_x_64) ;  /* 0x000000680070b947 */ /* 0x002fea0003800000 */
.L_x_237:
[----:B------:R-:W-:Y:S05]  /*34a0*/  BSYNC B1 ;  /* 0x0000000000017941 */ /* 0x000fea0003800000 */
.L_x_63:
[----:B------:R-:W-:Y:S05]  /*34b0*/  @P4 BRA `(.L_x_65) ;  /* 0x0000000000944947 */ /* 0x000fea0003800000 */
[----:B------:R-:W-:Y:S01]  /*34c0*/  IMAD R12, R0, 0x2000, R23 ;  /* 0x00002000000c7824 */ /* 0x000fe200078e0217 */
[----:B------:R-:W-:Y:S05]  /*34d0*/  WARPSYNC.ALL ;  /* 0x0000000000007948 */ /* 0x000fea0003800000 */
[----:B------:R-:W-:Y:S01]  /*34e0*/  IMAD R8, R157, 0x2, R12 ;  /* 0x000000029d087824 */ /* 0x000fe200078e020c */
[----:B-1----:R-:W1:Y:S05]  /*34f0*/  LDSM.16.M88.4 R4, [R12] ;  /* 0x000000000c04783b */ /* 0x002e6a0000000200 */
[----:B------:R-:W2:Y:S01]  /*3500*/  LDSM.16.M88.4 R8, [R8] ;  /* 0x000000000808783b */ /* 0x000ea20000000200 */
[----:B-1----:R-:W-:Y:S01]  /*3510*/  IMAD.U32 R14, R4, 0x10000, RZ ;  /* 0x00010000040e7824 */ /* 0x002fe200078e00ff */
[C---:B------:R-:W-:Y:S01]  /*3520*/  LOP3.LUT R90, R5.reuse, 0xffff0000, RZ, 0xc0, !PT ;  /* 0xffff0000055a7812 */ /* 0x040fe200078ec0ff */
[----:B------:R-:W-:Y:S01]  /*3530*/  IMAD.U32 R94, R6, 0x10000, RZ ;  /* 0x00010000065e7824 */ /* 0x000fe200078e00ff */
[----:B------:R-:W-:Y:S01]  /*3540*/  LOP3.LUT R4, R4, 0xffff0000, RZ, 0xc0, !PT ;  /* 0xffff000004047812 */ /* 0x000fe200078ec0ff */
[----:B------:R-:W-:Y:S01]  /*3550*/  IMAD.U32 R20, R5, 0x10000, RZ ;  /* 0x0001000005147824 */ /* 0x000fe200078e00ff */
[C---:B--2---:R-:W-:Y:S01]  /*3560*/  LOP3.LUT R100, R8.reuse, 0xffff0000, RZ, 0xc0, !PT ;  /* 0xffff000008647812 */ /* 0x044fe200078ec0ff */
[----:B------:R-:W-:Y:S01]  /*3570*/  IMAD.U32 R98, R8, 0x10000, RZ ;  /* 0x0001000008627824 */ /* 0x000fe200078e00ff */
[----:B------:R-:W-:Y:S01]  /*3580*/  LOP3.LUT R6, R6, 0xffff0000, RZ, 0xc0, !PT ;  /* 0xffff000006067812 */ /* 0x000fe200078ec0ff */
[C---:B------:R-:W-:Y:S01]  /*3590*/  IMAD.U32 R162, R10.reuse, 0x10000, RZ ;  /* 0x000100000aa27824 */ /* 0x040fe200078e00ff */
[----:B------:R-:W-:Y:S01]  /*35a0*/  LOP3.LUT R158, R7, 0xffff0000, RZ, 0xc0, !PT ;  /* 0xffff0000079e7812 */ /* 0x000fe200078ec0ff */
[----:B------:R-:W-:Y:S01]  /*35b0*/  IMAD.U32 R164, R11, 0x10000, RZ ;  /* 0x000100000ba47824 */ /* 0x000fe200078e00ff */
[----:B------:R-:W-:Y:S01]  /*35c0*/  SHF.L.U32 R8, R9, 0x10, RZ ;  /* 0x0000001009087819 */ /* 0x000fe200000006ff */
[----:B------:R-:W-:Y:S01]  /*35d0*/  IMAD.U32 R96, R7, 0x10000, RZ ;  /* 0x0001000007607824 */ /* 0x000fe200078e00ff */
[----:B------:R-:W-:Y:S01]  /*35e0*/  LOP3.LUT R102, R9, 0xffff0000, RZ, 0xc0, !PT ;  /* 0xffff000009667812 */ /* 0x000fe200078ec0ff */
[C---:B------:R-:W-:Y:S01]  /*35f0*/  FMUL R3, R155.reuse, R14 ;  /* 0x0000000e9b037220 */ /* 0x040fe20000400000 */
[----:B------:R-:W-:Y:S01]  /*3600*/  LOP3.LUT R10, R10, 0xffff0000, RZ, 0xc0, !PT ;  /* 0xffff00000a0a7812 */ /* 0x000fe200078ec0ff */
[----:B------:R-:W-:Y:S01]  /*3610*/  FMUL R13, R155, R20 ;  /* 0x000000149b0d7220 */ /* 0x000fe20000400000 */
[----:B------:R-:W-:Y:S01]  /*3620*/  LOP3.LUT R166, R11, 0xffff0000, RZ, 0xc0, !PT ;  /* 0xffff00000ba67812 */ /* 0x000fe200078ec0ff */
[C---:B------:R-:W-:Y:S01]  /*3630*/  FMUL R14, R155.reuse, R90 ;  /* 0x0000005a9b0e7220 */ /* 0x040fe20000400000 */
        /* <DEDUP_REMOVED lines=12> */
[----:B------:R-:W-:-:S07]  /*3700*/  FMUL R164, R155, R166 ;  /* 0x000000a69ba47220 */ /* 0x000fce0000400000 */
.L_x_65:
[----:B------:R-:W-:-:S07]  /*3710*/  VIADD R0, R0, 0x1 ;  /* 0x0000000100007836 */ /* 0x000fce0000000000 */
.L_x_61:
[----:B------:R-:W-:Y:S05]  /*3720*/  BSYNC B0 ;  /* 0x0000000000007941 */ /* 0x000fea0003800000 */
.L_x_60:
[C---:B-1----:R-:W-:Y:S01]  /*3730*/  FFMA R5, R156.reuse, R26, R13 ;  /* 0x0000001a9c057223 */ /* 0x042fe2000000000d */
[C---:B------:R-:W-:Y:S01]  /*3740*/  FFMA R6, R156.reuse, R27, R14 ;  /* 0x0000001b9c067223 */ /* 0x040fe2000000000e */
        /* <DEDUP_REMOVED lines=14> */
[----:B------:R-:W-:Y:S01]  /*3830*/  F2FP.RELU.BF16.F32.PACK_AB R5, R6, R5 ;  /* 0x000000050605723e */ /* 0x000fe200000018ff */
[----:B------:R-:W-:Y:S05]  /*3840*/  WARPSYNC.ALL ;  /* 0x0000000000007948 */ /* 0x000fea0003800000 */
[----:B------:R-:W-:Y:S01]  /*3850*/  F2FP.RELU.BF16.F32.PACK_AB R4, R25, R4 ;  /* 0x000000041904723e */ /* 0x000fe200000018ff */
[----:B------:R-:W-:Y:S01]  /*3860*/  BSSY B0, `(.L_x_66) ;  /* 0x000001a000007945 */ /* 0x000fe20003800000 */
[----:B------:R-:W-:-:S02]  /*3870*/  F2FP.RELU.BF16.F32.PACK_AB R6, R29, R28 ;  /* 0x0000001c1d06723e */ /* 0x000fc400000018ff */
[----:B------:R-:W-:Y:S02]  /*3880*/  F2FP.RELU.BF16.F32.PACK_AB R7, R8, R7 ;  /* 0x000000070807723e */ /* 0x000fe400000018ff */
[----:B------:R-:W-:Y:S02]  /*3890*/  F2FP.RELU.BF16.F32.PACK_AB R9, R10, R9 ;  /* 0x000000090a09723e */ /* 0x000fe400000018ff */
[----:B------:R-:W-:Y:S01]  /*38a0*/  F2FP.RELU.BF16.F32.PACK_AB R8, R33, R32 ;  /* 0x000000202108723e */ /* 0x000fe200000018ff */
[----:B------:R1:W-:Y:S01]  /*38b0*/  STSM.16.M88.4 [R88+0x2200], R4 ;  /* 0x0022000458007844 */ /* 0x0003e20000000200 */
[----:B------:R-:W-:Y:S02]  /*38c0*/  F2FP.RELU.BF16.F32.PACK_AB R10, R37, R36 ;  /* 0x00000024250a723e */ /* 0x000fe400000018ff */
        /* <DEDUP_REMOVED lines=12> */
[----:B------:R-:W-:Y:S02]  /*3990*/  UIADD3 UR4, UR52, 0x2200, URZ ;  /* 0x0000220034047890 */ /* 0x000fe4000fffe03f */
[----:B------:R-:W-:Y:S01]  /*39a0*/  UIADD3.X UR9, URZ, UR55, URZ, UP0, !UPT ;  /* 0x000000373f097290 */ /* 0x000fe200087fe43f */
[----:B------:R-:W-:Y:S01]  /*39b0*/  UMOV UR5, UR45 ;  /* 0x0000002d00057c82 */ /* 0x000fe20008000000 */
[----:B------:R-:W-:-:S07]  /*39c0*/  UMOV UR7, UR47 ;  /* 0x0000002f00077c82 */ /* 0x000fce0008000000 */
[----:B------:R2:W-:Y:S01]  /*39d0*/  UTMASTG.3D [UR4], [UR8] ;  /* 0x00000004080073b5 */ /* 0x0005e20008010000 */
[----:B------:R0:W-:Y:S01]  /*39e0*/  UTMACMDFLUSH ;  /* 0x00000000000079b7 */ /* 0x0001e20000000000 */
[----:B--2---:R-:W-:-:S04]  /*39f0*/  DEPBAR.LE SB0, 0x1 ;  /* 0x000080400000791a */ /* 0x004fc80000000000 */
.L_x_67:
[----:B------:R-:W-:Y:S05]  /*3a00*/  BSYNC B0 ;  /* 0x0000000000007941 */ /* 0x000fea0003800000 */
.L_x_66:
[----:B------:R-:W-:Y:S01]  /*3a10*/  VIADD R24, R88, 0x2200 ;  /* 0x0000220058187836 */ /* 0x000fe20000000000 */
[----:B------:R-:W-:Y:S03]  /*3a20*/  BAR.SYNC.DEFER_BLOCKING 0x1, 0x100 ;  /* 0x0044000000007b1d */ /* 0x000fe60000010000 */
[----:B------:R-:W-:-:S03]  /*3a30*/  IMAD R24, R157, 0x2, R24 ;  /* 0x000000029d187824 */ /* 0x000fc600078e0218 */
[----:B------:R-:W-:Y:S04]  /*3a40*/  BSSY B0, `(.L_x_68) ;  /* 0x0000009000007945 */ /* 0x000fe80003800000 */
[----:B------:R-:W-:Y:S05]  /*3a50*/  @P0 BRA `(.L_x_69) ;  /* 0x00000000001c0947 */ /* 0x000fea0003800000 */
[----:B------:R-:W-:-:S13]  /*3a60*/  ISETP.NE.AND P3, PT, R160, 0x3, PT ;  /* 0x00000003a000780c */ /* 0x000fda0003f65270 */
[----:B------:R-:W-:Y:S05]  /*3a70*/  @!P3 BRA `(.L_x_70) ;  /* 0x000000000004b947 */ /* 0x000fea0003800000 */
[----:B------:R-:W-:Y:S01]  /*3a80*/  BPT.TRAP 0x1 ;  /* 0x000000040000795c */ /* 0x000fe20000300000 */
.L_x_70:
[----:B------:R-:W-:-:S04]  /*3a90*/  ULEA UR4, UR36, UR52, 0x3 ;  /* 0x0000003424047291 */ /* 0x000fc8000f8e183f */
[----:B------:R-:W-:-:S04]  /*3aa0*/  UIADD3 UR4, UR4, 0x60, URZ ;  /* 0x0000006004047890 */ /* 0x000fc8000fffe03f */
[----:B------:R-:W-:-:S09]  /*3ab0*/  UPRMT UR4, UR51, 0x654, UR4 ;  /* 0x0000065433047896 */ /* 0x000fd20008000004 */
[----:B------:R-:W-:Y:S03]  /*3ac0*/  SYNCS.ARRIVE.TRANS64.RED.A1T0 RZ, [UR4], RZ ;  /* 0x000000ffffff79a7 */ /* 0x000fe60008100404 */
.L_x_69:
[----:B------:R-:W-:Y:S05]  /*3ad0*/  BSYNC B0 ;  /* 0x0000000000007941 */ /* 0x000fea0003800000 */
.L_x_68:
[----:B------:R-:W-:Y:S01]  /*3ae0*/  UIADD3 UR36, UR36, 0x1, URZ ;  /* 0x0000000124247890 */ /* 0x000fe2000fffe03f */
[----:B------:R-:W-:Y:S01]  /*3af0*/  BSSY B0, `(.L_x_71) ;  /* 0x0000038000007945 */ /* 0x000fe20003800000 */
[----:B------:R-:W-:Y:S02]  /*3b00*/  IMAD.MOV.U32 R25, RZ, RZ, RZ ;  /* 0x000000ffff197224 */ /* 0x000fe400078e00ff */
[----:B------:R-:W-:-:S04]  /*3b10*/  UISETP.NE.AND UP0, UPT, UR36, 0x4, UPT ;  /* 0x000000042400788c */ /* 0x000fc8000bf05270 */
[----:B------:R-:W-:Y:S01]  /*3b20*/  USEL UR36, UR36, URZ, UP0 ;  /* 0x0000003f24247287 */ /* 0x000fe20008000000 */
[----:B------:R-:W-:Y:S11]  /*3b30*/  @P0 BRA `(.L_x_72) ;  /* 0x0000000000cc0947 */ /* 0x000ff60003800000 */
[----:B------:R-:W-:-:S13]  /*3b40*/  ISETP.NE.AND P3, PT, R160, 0x3, PT ;  /* 0x00000003a000780c */ /* 0x000fda0003f65270 */
[----:B------:R-:W-:Y:S05]  /*3b50*/  @!P3 BRA `(.L_x_73) ;  /* 0x000000000004b947 */ /* 0x000fea0003800000 */
[----:B------:R-:W-:Y:S01]  /*3b60*/  BPT.TRAP 0x1 ;  /* 0x000000040000795c */ /* 0x000fe20000300000 */
.L_x_73:
[C---:B-1----:R-:W-:Y:S01]  /*3b70*/  LEA R4, R0.reuse, UR52, 0x3 ;  /* 0x0000003400047c11 */ /* 0x042fe2000f8e18ff */
[----:B------:R-:W-:Y:S01]  /*3b80*/  VIADD R27, R0, 0x1 ;  /* 0x00000001001b7836 */ /* 0x000fe20000000000 */
[----:B------:R-:W-:Y:S01]  /*3b90*/  SHF.L.U32 R5, RZ, 0x1f, RZ ;  /* 0x0000001fff057819 */ /* 0x000fe200000006ff */
[----:B------:R-:W-:Y:S03]  /*3ba0*/  BSSY B1, `(.L_x_74) ;  /* 0x0000004000017945 */ /* 0x000fe60003800000 */
[----:B------:R-:W1:Y:S01]  /*3bb0*/  SYNCS.PHASECHK.TRANS64.TRYWAIT P5, [R4+URZ+0x40], R5 ;  /* 0x00004005040075a7 */ /* 0x000e6200080a017f */
[----:B------:R-:W-:Y:S01]  /*3bc0*/  ISETP.NE.AND P3, PT, R27, 0x4, PT ;  /* 0x000000041b00780c */ /* 0x000fe20003f65270 */
[----:B-1----:R-:W-:-:S12]  /*3bd0*/  @!P5 BRA `(.L_x_75) ;  /* 0x0000006000b4d947 */ /* 0x002fd80003800000 */
.L_x_238:
[----:B------:R-:W-:Y:S05]  /*3be0*/  BSYNC B1 ;  /* 0x0000000000017941 */ /* 0x000fea0003800000 */
.L_x_74:
[----:B------:R-:W-:Y:S05]  /*3bf0*/  @P4 BRA `(.L_x_76) ;  /* 0x0000000000944947 */ /* 0x000fea0003800000 */
[----:B------:R-:W-:Y:S01]  /*3c00*/  IMAD R12, R0, 0x2000, R23 ;  /* 0x00002000000c7824 */ /* 0x000fe200078e0217 */
[----:B------:R-:W-:Y:S05]  /*3c10*/  WARPSYNC.ALL ;  /* 0x0000000000007948 */ /* 0x000fea0003800000 */
[----:B-1----:R-:W-:Y:S01]  /*3c20*/  IMAD R5, R157, 0x2, R12 ;  /* 0x000000029d057824 */ /* 0x002fe200078e020c */
[----:B------:R-:W1:Y:S05]  /*3c30*/  LDSM.16.M88.4 R8, [R12] ;  /* 0x000000000c08783b */ /* 0x000e6a0000000200 */
[----:B------:R-:W2:Y:S01]  /*3c40*/  LDSM.16.M88.4 R4, [R5] ;  /* 0x000000000504783b */ /* 0x000ea20000000200 */
[C---:B-1----:R-:W-:Y:S01]  /*3c50*/  SHF.L.U32 R14, R9.reuse, 0x10, RZ ;  /* 0x00000010090e7819 */ /* 0x042fe200000006ff */
[----:B------:R-:W-:Y:S01]  /*3c60*/  IMAD.U32 R0, R8, 0x10000, RZ ;  /* 0x0001000008007824 */ /* 0x000fe200078e00ff */
[----:B------:R-:W-:Y:S01]  /*3c70*/  LOP3.LUT R20, R9, 0xffff0000, RZ, 0xc0, !PT ;  /* 0xffff000009147812 */ /* 0x000fe200078ec0ff */
[----:B------:R-:W-:Y:S01]  /*3c80*/  IMAD.U32 R26, R10, 0x10000, RZ ;  /* 0x000100000a1a7824 */ /* 0x000fe200078e00ff */
[----:B------:R-:W-:Y:S01]  /*3c90*/  LOP3.LUT R8, R8, 0xffff0000, RZ, 0xc0, !PT ;  /* 0xffff000008087812 */ /* 0x000fe200078ec0ff */
[----:B--2---:R-:W-:Y:S01]  /*3ca0*/  IMAD.U32 R30, R4, 0x10000, RZ ;  /* 0x00010000041e7824 */ /* 0x004fe200078e00ff */
[----:B------:R-:W-:Y:S01]  /*3cb0*/  LOP3.LUT R10, R10, 0xffff0000, RZ, 0xc0, !PT ;  /* 0xffff00000a0a7812 */ /* 0x000fe200078ec0ff */
[----:B------:R-:W-:Y:S01]  /*3cc0*/  IMAD.U32 R34, R6, 0x10000, RZ ;  /* 0x0001000006227824 */ /* 0x000fe200078e00ff */
[C---:B------:R-:W-:Y:S01]  /*3cd0*/  LOP3.LUT R158, R11.reuse, 0xffff0000, RZ, 0xc0, !PT ;  /* 0xffff00000b9e7812 */ /* 0x040fe200078ec0ff */
[----:B------:R-:W-:Y:S01]  /*3ce0*/  IMAD.U32 R28, R11, 0x10000, RZ ;  /* 0x000100000b1c7824 */ /* 0x000fe200078e00ff */
[----:B------:R-:W-:Y:S01]  /*3cf0*/  LOP3.LUT R4, R4, 0xffff0000, RZ, 0xc0, !PT ;  /* 0xffff000004047812 */ /* 0x000fe200078ec0ff */
[C---:B------:R-:W-:Y:S01]  /*3d00*/  IMAD.U32 R32, R5.reuse, 0x10000, RZ ;  /* 0x0001000005207824 */ /* 0x040fe200078e00ff */
[----:B------:R-:W-:Y:S01]  /*3d10*/  LOP3.LUT R94, R5, 0xffff0000, RZ, 0xc0, !PT ;  /* 0xffff0000055e7812 */ /* 0x000fe200078ec0ff */
[----:B------:R-:W-:Y:S01]  /*3d20*/  IMAD.U32 R36, R7, 0x10000, RZ ;  /* 0x0001000007247824 */ /* 0x000fe200078e00ff */
        /* <DEDUP_REMOVED lines=18> */
.L_x_76:
[----:B------:R-:W-:Y:S02]  /*3e50*/  SEL R25, RZ, 0x1, P3 ;  /* 0x00000001ff197807 */ /* 0x000fe40001800000 */
[----:B------:R-:W-:-:S07]  /*3e60*/  SEL R0, R27, RZ, P3 ;  /* 0x000000ff1b007207 */ /* 0x000fce0001800000 */
.L_x_72:
[----:B------:R-:W-:Y:S05]  /*3e70*/  BSYNC B0 ;  /* 0x0000000000007941 */ /* 0x000fea0003800000 */
.L_x_71:
        /* <DEDUP_REMOVED lines=45> */
.L_x_78:
[----:B------:R-:W-:Y:S05]  /*4150*/  BSYNC B0 ;  /* 0x0000000000007941 */ /* 0x000fea0003800000 */
.L_x_77:
        /* <DEDUP_REMOVED lines=8> */
.L_x_81:
[----:B------:R-:W-:-:S04]  /*41e0*/  ULEA UR4, UR36, UR52, 0x3 ;  /* 0x0000003424047291 */ /* 0x000fc8000f8e183f */
[----:B------:R-:W-:-:S04]  /*41f0*/  UIADD3 UR4, UR4, 0x60, URZ ;  /* 0x0000006004047890 */ /* 0x000fc8000fffe03f */
[----:B------:R-:W-:-:S09]  /*4200*/  UPRMT UR4, UR51, 0x654, UR4 ;  /* 0x0000065433047896 */ /* 0x000fd20008000004 */
[----:B------:R-:W-:Y:S03]  /*4210*/  SYNCS.ARRIVE.TRANS64.RED.A1T0 RZ, [UR4], RZ ;  /* 0x000000ffffff79a7 */ /* 0x000fe60008100404 */
.L_x_80:
[----:B------:R-:W-:Y:S05]  /*4220*/  BSYNC B0 ;  /* 0x0000000000007941 */ /* 0x000fea0003800000 */
.L_x_79:
[----:B------:R-:W-:Y:S01]  /*4230*/  UIADD3 UR4, UR36, 0x1, URZ ;  /* 0x0000000124047890 */ /* 0x000fe2000fffe03f */
[----:B------:R-:W-:Y:S03]  /*4240*/  BSSY B0, `(.L_x_82) ;  /* 0x0000038000007945 */ /* 0x000fe60003800000 */
[----:B------:R-:W-:-:S04]  /*4250*/  UISETP.NE.AND UP0, UPT, UR4, 0x4, UPT ;  /* 0x000000040400788c */ /* 0x000fc8000bf05270 */
[----:B------:R-:W-:Y:S01]  /*4260*/  USEL UR5, UR4, URZ, UP0 ;  /* 0x0000003f04057287 */ /* 0x000fe20008000000 */
[----:B------:R-:W-:Y:S11]  /*4270*/  @P0 BRA `(.L_x_83) ;  /* 0x0000000000d00947 */ /* 0x000ff60003800000 */
[----:B------:R-:W-:-:S13]  /*4280*/  ISETP.NE.AND P3, PT, R160, 0x3, PT ;  /* 0x00000003a000780c */ /* 0x000fda0003f65270 */
[----:B------:R-:W-:Y:S05]  /*4290*/  @!P3 BRA `(.L_x_84) ;  /* 0x000000000004b947 */ /* 0x000fea0003800000 */
[----:B------:R-:W-:Y:S01]  /*42a0*/  BPT.TRAP 0x1 ;  /* 0x000000040000795c */ /* 0x000fe20000300000 */
.L_x_84:
[C---:B-1----:R-:W-:Y:S01]  /*42b0*/  LEA R5, R0.reuse, UR52, 0x3 ;  /* 0x0000003400057c11 */ /* 0x042fe2000f8e18ff */
[----:B------:R-:W-:Y:S01]  /*42c0*/  VIADD R27, R0, 0x1 ;  /* 0x00000001001b7836 */ /* 0x000fe20000000000 */
[----:B------:R-:W-:Y:S01]  /*42d0*/  SHF.L.U32 R4, R25, 0x1f, RZ ;  /* 0x0000001f19047819 */ /* 0x000fe200000006ff */
[----:B------:R-:W-:Y:S03]  /*42e0*/  BSSY B1, `(.L_x_85) ;  /* 0x0000005000017945 */ /* 0x000fe60003800000 */
[----:B------:R-:W1:Y:S01]  /*42f0*/  SYNCS.PHASECHK.TRANS64.TRYWAIT P5, [R5+URZ+0x40], R4 ;  /* 0x00004004050075a7 */ /* 0x000e6200080a017f */
[----:B------:R-:W-:-:S04]  /*4300*/  ISETP.NE.AND P3, PT, R27, 0x4, PT ;  /* 0x000000041b00780c */ /* 0x000fc80003f65270 */
[----:B------:R-:W-:Y:S01]  /*4310*/  SEL R96, RZ, 0x1, P3 ;  /* 0x00000001ff607807 */ /* 0x000fe20001800000 */
[----:B-1----:R-:W-:Y:S08]  /*4320*/  @!P5 BRA `(.L_x_86) ;  /* 0x0000005800f4d947 */ /* 0x002ff00003800000 */
.L_x_239:
[----:B------:R-:W-:Y:S05]  /*4330*/  BSYNC B1 ;  /* 0x0000000000017941 */ /* 0x000fea0003800000 */
.L_x_85:
[----:B------:R-:W-:Y:S05]  /*4340*/  @P4 BRA `(.L_x_87) ;  /* 0x0000000000944947 */ /* 0x000fea0003800000 */
[----:B------:R-:W-:Y:S01]  /*4350*/  IMAD R12, R0, 0x2000, R23 ;  /* 0x00002000000c7824 */ /* 0x000fe200078e0217 */
[----:B------:R-:W-:Y:S05]  /*4360*/  WARPSYNC.ALL ;  /* 0x0000000000007948 */ /* 0x000fea0003800000 */
[----:B-1----:R-:W-:Y:S01]  /*4370*/  LEA R5, R157, R12, 0x1 ;  /* 0x0000000c9d057211 */ /* 0x002fe200078e08ff */
[----:B------:R-:W1:Y:S05]  /*4380*/  LDSM.16.M88.4 R8, [R12] ;  /* 0x000000000c08783b */ /* 0x000e6a0000000200 */
[----:B------:R-:W2:Y:S01]  /*4390*/  LDSM.16.M88.4 R4, [R5] ;  /* 0x000000000504783b */ /* 0x000ea20000000200 */
[C---:B-1----:R-:W-:Y:S01]  /*43a0*/  IMAD.U32 R0, R8.reuse, 0x10000, RZ ;  /* 0x0001000008007824 */ /* 0x042fe200078e00ff */
[C---:B------:R-:W-:Y:S01]  /*43b0*/  LOP3.LUT R20, R9.reuse, 0xffff0000, RZ, 0xc0, !PT ;  /* 0xffff000009147812 */ /* 0x040fe200078ec0ff */
[----:B------:R-:W-:Y:S01]  /*43c0*/  IMAD.U32 R14, R9, 0x10000, RZ ;  /* 0x00010000090e7824 */ /* 0x000fe200078e00ff */
[----:B------:R-:W-:Y:S01]  /*43d0*/  LOP3.LUT R8, R8, 0xffff0000, RZ, 0xc0, !PT ;  /* 0xffff000008087812 */ /* 0x000fe200078ec0ff */
[C---:B------:R-:W-:Y:S01]  /*43e0*/  IMAD.U32 R28, R10.reuse, 0x10000, RZ ;  /* 0x000100000a1c7824 */ /* 0x040fe200078e00ff */
[----:B------:R-:W-:Y:S01]  /*43f0*/  LOP3.LUT R10, R10, 0xffff0000, RZ, 0xc0, !PT ;  /* 0xffff00000a0a7812 */ /* 0x000fe200078ec0ff */
[----:B--2---:R-:W-:Y:S01]  /*4400*/  IMAD.U32 R32, R4, 0x10000, RZ ;  /* 0x0001000004207824 */ /* 0x004fe200078e00ff */
[C---:B------:R-:W-:Y:S01]  /*4410*/  LOP3.LUT R158, R11.reuse, 0xffff0000, RZ, 0xc0, !PT ;  /* 0xffff00000b9e7812 */ /* 0x040fe200078ec0ff */
[----:B------:R-:W-:Y:S01]  /*4420*/  IMAD.U32 R36, R6, 0x10000, RZ ;  /* 0x0001000006247824 */ /* 0x000fe200078e00ff */
[----:B------:R-:W-:Y:S01]  /*4430*/  LOP3.LUT R4, R4, 0xffff0000, RZ, 0xc0, !PT ;  /* 0xffff000004047812 */ /* 0x000fe200078ec0ff */
[----:B------:R-:W-:Y:S01]  /*4440*/  IMAD.U32 R30, R11, 0x10000, RZ ;  /* 0x000100000b1e7824 */ /* 0x000fe200078e00ff */
[C---:B------:R-:W-:Y:S01]  /*4450*/  LOP3.LUT R94, R5.reuse, 0xffff0000, RZ, 0xc0, !PT ;  /* 0xffff0000055e7812 */ /* 0x040fe200078ec0ff */
[----:B------:R-:W-:Y:S01]  /*4460*/  IMAD.U32 R34, R5, 0x10000, RZ ;  /* 0x0001000005227824 */ /* 0x000fe200078e00ff */
[----:B------:R-:W-:Y:S01]  /*4470*/  LOP3.LUT R6, R6, 0xffff0000, RZ, 0xc0, !PT ;  /* 0xffff000006067812 */ /* 0x000fe200078ec0ff */
[C---:B------:R-:W-:Y:S01]  /*4480*/  IMAD.U32 R38, R7.reuse, 0x10000, RZ ;  /* 0x0001000007267824 */ /* 0x040fe200078e00ff */
        /* <DEDUP_REMOVED lines=17> */
.L_x_87:
[----:B------:R-:W-:Y:S02]  /*45a0*/  LOP3.LUT R25, R25, R96, RZ, 0x3c, !PT ;  /* 0x0000006019197212 */ /* 0x000fe400078e3cff */
[----:B------:R-:W-:-:S07]  /*45b0*/  SEL R0, R27, RZ, P3 ;  /* 0x000000ff1b007207 */ /* 0x000fce0001800000 */
.L_x_83:
[----:B------:R-:W-:Y:S05]  /*45c0*/  BSYNC B0 ;  /* 0x0000000000007941 */ /* 0x000fea0003800000 */
.L_x_82:
        /* <DEDUP_REMOVED lines=39> */
[----:B------:R-:W-:Y:S02]  /*4840*/  UIADD3 UR8, UR52, 0x6200, URZ ;  /* 0x0000620034087890 */ /* 0x000fe4000fffe03f */
[----:B------:R-:W-:Y:S01]  /*4850*/  UIADD3.X UR7, URZ, UR55, URZ, UP0, !UPT ;  /* 0x000000373f077290 */ /* 0x000fe200087fe43f */
[----:B------:R-:W-:-:S08]  /*4860*/  UMOV UR11, UR47 ;  /* 0x0000002f000b7c82 */ /* 0x000fd00008000000 */
[----:B------:R2:W-:Y:S01]  /*4870*/  UTMASTG.3D [UR8], [UR6] ;  /* 0x00000008060073b5 */ /* 0x0005e20008010000 */
[----:B------:R0:W-:Y:S01]  /*4880*/  UTMACMDFLUSH ;  /* 0x00000000000079b7 */ /* 0x0001e20000000000 */
[----:B--2---:R-:W-:-:S04]  /*4890*/  DEPBAR.LE SB0, 0x1 ;  /* 0x000080400000791a */ /* 0x004fc80000000000 */
.L_x_89:
[----:B------:R-:W-:Y:S05]  /*48a0*/  BSYNC B0 ;  /* 0x0000000000007941 */ /* 0x000fea0003800000 */
.L_x_88:
[----:B-1----:R-:W-:Y:S01]  /*48b0*/  VIADD R4, R88, 0x6200 ;  /* 0x0000620058047836 */ /* 0x002fe20000000000 */
[----:B------:R-:W-:Y:S03]  /*48c0*/  BAR.SYNC.DEFER_BLOCKING 0x1, 0x100 ;  /* 0x0044000000007b1d */ /* 0x000fe60000010000 */
[----:B------:R-:W-:-:S03]  /*48d0*/  IMAD R27, R157, 0x2, R4 ;  /* 0x000000029d1b7824 */ /* 0x000fc600078e0204 */
[----:B------:R-:W-:Y:S04]  /*48e0*/  BSSY B0, `(.L_x_90) ;  /* 0x0000009000007945 */ /* 0x000fe80003800000 */
[----:B------:R-:W-:Y:S05]  /*48f0*/  @P0 BRA `(.L_x_91) ;  /* 0x00000000001c0947 */ /* 0x000fea0003800000 */
[----:B------:R-:W-:-:S13]  /*4900*/  ISETP.NE.AND P3, PT, R160, 0x3, PT ;  /* 0x00000003a000780c */ /* 0x000fda0003f65270 */
[----:B------:R-:W-:Y:S05]  /*4910*/  @!P3 BRA `(.L_x_92) ;  /* 0x000000000004b947 */ /* 0x000fea0003800000 */
[----:B------:R-:W-:Y:S01]  /*4920*/  BPT.TRAP 0x1 ;  /* 0x000000040000795c */ /* 0x000fe20000300000 */
.L_x_92:
[----:B------:R-:W-:-:S04]  /*4930*/  ULEA UR4, UR5, UR52, 0x3 ;  /* 0x0000003405047291 */ /* 0x000fc8000f8e183f */
[----:B------:R-:W-:-:S04]  /*4940*/  UIADD3 UR4, UR4, 0x60, URZ ;  /* 0x0000006004047890 */ /* 0x000fc8000fffe03f */
[----:B------:R-:W-:-:S09]  /*4950*/  UPRMT UR4, UR51, 0x654, UR4 ;  /* 0x0000065433047896 */ /* 0x000fd20008000004 */
[----:B------:R-:W-:Y:S03]  /*4960*/  SYNCS.ARRIVE.TRANS64.RED.A1T0 RZ, [UR4], RZ ;  /* 0x000000ffffff79a7 */ /* 0x000fe60008100404 */
.L_x_91:
[----:B------:R-:W-:Y:S05]  /*4970*/  BSYNC B0 ;  /* 0x0000000000007941 */ /* 0x000fea0003800000 */
.L_x_90:
        /* <DEDUP_REMOVED lines=8> */
.L_x_95:
[C---:B------:R-:W-:Y:S01]  /*4a00*/  LEA R4, R0.reuse, UR52, 0x3 ;  /* 0x0000003400047c11 */ /* 0x040fe2000f8e18ff */
[----:B------:R-:W-:Y:S01]  /*4a10*/  BSSY B1, `(.L_x_96) ;  /* 0x0000007000017945 */ /* 0x000fe20003800000 */
[----:B------:R-:W-:Y:S02]  /*4a20*/  SHF.L.U32 R5, R25, 0x1f, RZ ;  /* 0x0000001f19057819 */ /* 0x000fe400000006ff */
[----:B------:R-:W-:Y:S02]  /*4a30*/  IADD3 R29, R0, 0x1, RZ ;  /* 0x00000001001d7810 */ /* 0x000fe40007ffe0ff */
[----:B------:R-:W1:Y:S02]  /*4a40*/  SYNCS.PHASECHK.TRANS64.TRYWAIT P5, [R4+URZ+0x40], R5 ;  /* 0x00004005040075a7 */ /* 0x000e6400080a017f */
[----:B------:R-:W-:-:S04]  /*4a50*/  ISETP.NE.AND P3, PT, R29, 0x4, PT ;  /* 0x000000041d00780c */ /* 0x000fc80003f65270 */
[----:B------:R-:W-:Y:S01]  /*4a60*/  SEL R40, RZ, 0x1, P3 ;  /* 0x00000001ff287807 */ /* 0x000fe20001800000 */
[----:B-1----:R-:W-:Y:S08]  /*4a70*/  @!P5 BRA `(.L_x_97) ;  /* 0x000000540034d947 */ /* 0x002ff00003800000 */
.L_x_240:
[----:B------:R-:W-:Y:S05]  /*4a80*/  BSYNC B1 ;  /* 0x0000000000017941 */ /* 0x000fea0003800000 */
.L_x_96:
[----:B------:R-:W-:Y:S05]  /*4a90*/  @P4 BRA `(.L_x_98) ;  /* 0x0000000000944947 */ /* 0x000fea0003800000 */
[----:B------:R-:W-:Y:S01]  /*4aa0*/  IMAD R12, R0, 0x2000, R23 ;  /* 0x00002000000c7824 */ /* 0x000fe200078e0217 */
[----:B------:R-:W-:Y:S05]  /*4ab0*/  WARPSYNC.ALL ;  /* 0x0000000000007948 */ /* 0x000fea0003800000 */
[----:B-1----:R-:W-:Y:S01]  /*4ac0*/  IMAD R5, R157, 0x2, R12 ;  /* 0x000000029d057824 */ /* 0x002fe200078e020c */
        /* <DEDUP_REMOVED lines=34> */
.L_x_98:
[----:B------:R-:W-:Y:S02]  /*4cf0*/  LOP3.LUT R25, R25, R40, RZ, 0x3c, !PT ;  /* 0x0000002819197212 */ /* 0x000fe400078e3cff */
[----:B------:R-:W-:-:S07]  /*4d00*/  SEL R0, R29, RZ, P3 ;  /* 0x000000ff1d007207 */ /* 0x000fce0001800000 */
.L_x_94:
[----:B------:R-:W-:Y:S05]  /*4d10*/  BSYNC B0 ;  /* 0x0000000000007941 */ /* 0x000fea0003800000 */
.L_x_93:
        /* <DEDUP_REMOVED lines=27> */
[----:B------:R1:W-:Y:S01]  /*4ed0*/  STSM.16.M88.4 [R92], R8 ;  /* 0x000000085c007844 */ /* 0x0003e20000000200 */
        /* <DEDUP_REMOVED lines=17> */
.L_x_100:
[----:B------:R-:W-:Y:S05]  /*4ff0*/  BSYNC B0 ;  /* 0x0000000000007941 */ /* 0x000fea0003800000 */
.L_x_99:
[----:B------:R-:W-:Y:S06]  /*5000*/  BAR.SYNC.DEFER_BLOCKING 0x1, 0x100 ;  /* 0x0044000000007b1d */ /* 0x000fec0000010000 */
[----:B------:R-:W-:Y:S04]  /*5010*/  BSSY B0, `(.L_x_101) ;  /* 0x0000009000007945 */ /* 0x000fe80003800000 */
[----:B------:R-:W-:Y:S05]  /*5020*/  @P0 BRA `(.L_x_102) ;  /* 0x00000000001c0947 */ /* 0x000fea0003800000 */
[----:B------:R-:W-:-:S13]  /*5030*/  ISETP.NE.AND P3, PT, R160, 0x3, PT ;  /* 0x00000003a000780c */ /* 0x000fda0003f65270 */
[----:B------:R-:W-:Y:S05]  /*5040*/  @!P3 BRA `(.L_x_103) ;  /* 0x000000000004b947 */ /* 0x000fea0003800000 */
[----:B------:R-:W-:Y:S01]  /*5050*/  BPT.TRAP 0x1 ;  /* 0x000000040000795c */ /* 0x000fe20000300000 */
.L_x_103:
[----:B------:R-:W-:-:S04]  /*5060*/  ULEA UR4, UR5, UR52, 0x3 ;  /* 0x0000003405047291 */ /* 0x000fc8000f8e183f */
[----:B------:R-:W-:-:S04]  /*5070*/  UIADD3 UR4, UR4, 0x60, URZ ;  /* 0x0000006004047890 */ /* 0x000fc8000fffe03f */
[----:B------:R-:W-:-:S09]  /*5080*/  UPRMT UR4, UR51, 0x654, UR4 ;  /* 0x0000065433047896 */ /* 0x000fd20008000004 */
[----:B------:R-:W-:Y:S03]  /*5090*/  SYNCS.ARRIVE.TRANS64.RED.A1T0 RZ, [UR4], RZ ;  /* 0x000000ffffff79a7 */ /* 0x000fe60008100404 */
.L_x_102:
[----:B------:R-:W-:Y:S05]  /*50a0*/  BSYNC B0 ;  /* 0x0000000000007941 */ /* 0x000fea0003800000 */
.L_x_101:
        /* <DEDUP_REMOVED lines=8> */
.L_x_106:
[C---:B-1----:R-:W-:Y:S01]  /*5130*/  LEA R4, R0.reuse, UR52, 0x3 ;  /* 0x0000003400047c11 */ /* 0x042fe2000f8e18ff */
[----:B------:R-:W-:Y:S01]  /*5140*/  BSSY B1, `(.L_x_107) ;  /* 0x0000007000017945 */ /* 0x000fe20003800000 */
[----:B------:R-:W-:Y:S02]  /*5150*/  SHF.L.U32 R5, R25, 0x1f, RZ ;  /* 0x0000001f19057819 */ /* 0x000fe400000006ff */
[----:B------:R-:W-:Y:S02]  /*5160*/  IADD3 R9, R0, 0x1, RZ ;  /* 0x0000000100097810 */ /* 0x000fe40007ffe0ff */
[----:B------:R-:W1:Y:S02]  /*5170*/  SYNCS.PHASECHK.TRANS64.TRYWAIT P5, [R4+URZ+0x40], R5 ;  /* 0x00004005040075a7 */ /* 0x000e6400080a017f */
[----:B------:R-:W-:-:S04]  /*5180*/  ISETP.NE.AND P3, PT, R9, 0x4, PT ;  /* 0x000000040900780c */ /* 0x000fc80003f65270 */
[----:B------:R-:W-:Y:S01]  /*5190*/  SEL R42, RZ, 0x1, P3 ;  /* 0x00000001ff2a7807 */ /* 0x000fe20001800000 */
[----:B-1----:R-:W-:Y:S08]  /*51a0*/  @!P5 BRA `(.L_x_108) ;  /* 0x0000004c007cd947 */ /* 0x002ff00003800000 */
.L_x_241:
[----:B------:R-:W-:Y:S05]  /*51b0*/  BSYNC B1 ;  /* 0x0000000000017941 */ /* 0x000fea0003800000 */
.L_x_107:
[----:B------:R-:W-:Y:S05]  /*51c0*/  @P4 BRA `(.L_x_109) ;  /* 0x0000000000944947 */ /* 0x000fea0003800000 */
[----:B------:R-:W-:Y:S01]  /*51d0*/  IMAD R12, R0, 0x2000, R23 ;  /* 0x00002000000c7824 */ /* 0x000fe200078e0217 */
[----:B------:R-:W-:Y:S05]  /*51e0*/  WARPSYNC.ALL ;  /* 0x0000000000007948 */ /* 0x000fea0003800000 */
[----:B------:R-:W-:Y:S01]  /*51f0*/  IMAD R33, R157, 0x2, R12 ;  /* 0x000000029d217824 */ /* 0x000fe200078e020c */
[----:B-1----:R-:W1:Y:S05]  /*5200*/  LDSM.16.M88.4 R4, [R12] ;  /* 0x000000000c04783b */ /* 0x002e6a0000000200 */
[----:B------:R-:W2:Y:S01]  /*5210*/  LDSM.16.M88.4 R32, [R33] ;  /* 0x000000002120783b */ /* 0x000ea20000000200 */
[C---:B-1----:R-:W-:Y:S01]  /*5220*/  IMAD.U32 R0, R4.reuse, 0x10000, RZ ;  /* 0x0001000004007824 */ /* 0x042fe200078e00ff */
[----:B------:R-:W-:Y:S01]  /*5230*/  LOP3.LUT R4, R4, 0xffff0000, RZ, 0xc0, !PT ;  /* 0xffff000004047812 */ /* 0x000fe200078ec0ff */
[C---:B------:R-:W-:Y:S01]  /*5240*/  IMAD.U32 R10, R6.reuse, 0x10000, RZ ;  /* 0x00010000060a7824 */ /* 0x040fe200078e00ff */
[C---:B------:R-:W-:Y:S01]  /*5250*/  LOP3.LUT R14, R5.reuse, 0xffff0000, RZ, 0xc0, !PT ;  /* 0xffff0000050e7812 */ /* 0x040fe200078ec0ff */
[----:B------:R-:W-:Y:S01]  /*5260*/  IMAD.U32 R8, R5, 0x10000, RZ ;  /* 0x0001000005087824 */ /* 0x000fe200078e00ff */
        /* <DEDUP_REMOVED lines=27> */
.L_x_109:
[----:B------:R-:W-:Y:S02]  /*5420*/  LOP3.LUT R25, R25, R42, RZ, 0x3c, !PT ;  /* 0x0000002a19197212 */ /* 0x000fe400078e3cff */
[----:B------:R-:W-:-:S07]  /*5430*/  SEL R0, R9, RZ, P3 ;  /* 0x000000ff09007207 */ /* 0x000fce0001800000 */
.L_x_105:
[----:B------:R-:W-:Y:S05]  /*5440*/  BSYNC B0 ;  /* 0x0000000000007941 */ /* 0x000fea0003800000 */
.L_x_104:
        /* <DEDUP_REMOVED lines=23> */
[----:B------:R-:W-:Y:S02]  /*55c0*/  F2FP.RELU.BF16.F32.PACK_AB R65, R67, R66 ;  /* 0x000000424341723e */ /* 0x000fe400000018ff */
[----:B------:R-:W-:Y:S01]  /*55d0*/  F2FP.RELU.BF16.F32.PACK_AB R66, R69, R68 ;  /* 0x000000444542723e */ /* 0x000fe200000018ff */
[----:B------:R1:W-:Y:S01]  /*55e0*/  STSM.16.M88.4 [R88+0x2200], R4 ;  /* 0x0022000458007844 */ /* 0x0003e20000000200 */
        /* <DEDUP_REMOVED lines=19> */
.L_x_111:
[----:B------:R-:W-:Y:S05]  /*5720*/  BSYNC B0 ;  /* 0x0000000000007941 */ /* 0x000fea0003800000 */
.L_x_110:
[----:B------:R-:W-:Y:S06]  /*5730*/  BAR.SYNC.DEFER_BLOCKING 0x1, 0x100 ;  /* 0x0044000000007b1d */ /* 0x000fec0000010000 */
[----:B------:R-:W-:Y:S04]  /*5740*/  BSSY B0, `(.L_x_112) ;  /* 0x0000009000007945 */ /* 0x000fe80003800000 */
[----:B------:R-:W-:Y:S05]  /*5750*/  @P0 BRA `(.L_x_113) ;  /* 0x00000000001c0947 */ /* 0x000fea0003800000 */
[----:B------:R-:W-:-:S13]  /*5760*/  ISETP.NE.AND P3, PT, R160, 0x3, PT ;  /* 0x00000003a000780c */ /* 0x000fda0003f65270 */
[----:B------:R-:W-:Y:S05]  /*5770*/  @!P3 BRA `(.L_x_114) ;  /* 0x000000000004b947 */ /* 0x000fea0003800000 */
[----:B------:R-:W-:Y:S01]  /*5780*/  BPT.TRAP 0x1 ;  /* 0x000000040000795c */ /* 0x000fe20000300000 */
.L_x_114:
[----:B------:R-:W-:-:S04]  /*5790*/  ULEA UR4, UR5, UR52, 0x3 ;  /* 0x0000003405047291 */ /* 0x000fc8000f8e183f */
[----:B------:R-:W-:-:S04]  /*57a0*/  UIADD3 UR4, UR4, 0x60, URZ ;  /* 0x0000006004047890 */ /* 0x000fc8000fffe03f */
[----:B------:R-:W-:-:S09]  /*57b0*/  UPRMT UR4, UR51, 0x654, UR4 ;  /* 0x0000065433047896 */ /* 0x000fd20008000004 */
[----:B------:R-:W-:Y:S03]  /*57c0*/  SYNCS.ARRIVE.TRANS64.RED.A1T0 RZ, [UR4], RZ ;  /* 0x000000ffffff79a7 */ /* 0x000fe60008100404 */
.L_x_113:
[----:B------:R-:W-:Y:S05]  /*57d0*/  BSYNC B0 ;  /* 0x0000000000007941 */ /* 0x000fea0003800000 */
.L_x_112:
        /* <DEDUP_REMOVED lines=8> */
.L_x_117:
        /* <DEDUP_REMOVED lines=8> */
.L_x_242:
[----:B------:R-:W-:Y:S05]  /*58e0*/  BSYNC B1 ;  /* 0x0000000000017941 */ /* 0x000fea0003800000 */
.L_x_118:
        /* <DEDUP_REMOVED lines=38> */
.L_x_120:
[----:B------:R-:W-:Y:S02]  /*5b50*/  LOP3.LUT R25, R25, R40, RZ, 0x3c, !PT ;  /* 0x0000002819197212 */ /* 0x000fe400078e3cff */
[----:B------:R-:W-:-:S07]  /*5b60*/  SEL R0, R9, RZ, P3 ;  /* 0x000000ff09007207 */ /* 0x000fce0001800000 */
.L_x_116:
[----:B------:R-:W-:Y:S05]  /*5b70*/  BSYNC B0 ;  /* 0x0000000000007941 */ /* 0x000fea0003800000 */
.L_x_115:
        /* <DEDUP_REMOVED lines=45> */
.L_x_122:
[----:B------:R-:W-:Y:S05]  /*5e50*/  BSYNC B0 ;  /* 0x0000000000007941 */ /* 0x000fea0003800000 */
.L_x_121:
[----:B------:R-:W-:Y:S06]  /*5e60*/  BAR.SYNC.DEFER_BLOCKING 0x1, 0x100 ;  /* 0x0044000000007b1d */ /* 0x000fec0000010000 */
[----:B------:R-:W-:Y:S04]  /*5e70*/  BSSY B0, `(.L_x_123) ;  /* 0x0000009000007945 */ /* 0x000fe80003800000 */
[----:B------:R-:W-:Y:S05]  /*5e80*/  @P0 BRA `(.L_x_124) ;  /* 0x00000000001c0947 */ /* 0x000fea0003800000 */
[----:B------:R-:W-:-:S13]  /*5e90*/  ISETP.NE.AND P3, PT, R160, 0x3, PT ;  /* 0x00000003a000780c */ /* 0x000fda0003f65270 */
[----:B------:R-:W-:Y:S05]  /*5ea0*/  @!P3 BRA `(.L_x_125) ;  /* 0x000000000004b947 */ /* 0x000fea0003800000 */
[----:B------:R-:W-:Y:S01]  /*5eb0*/  BPT.TRAP 0x1 ;  /* 0x000000040000795c */ /* 0x000fe20000300000 */
.L_x_125:
[----:B------:R-:W-:-:S04]  /*5ec0*/  ULEA UR4, UR5, UR52, 0x3 ;  /* 0x0000003405047291 */ /* 0x000fc8000f8e183f */
[----:B------:R-:W-:-:S04]  /*5ed0*/  UIADD3 UR4, UR4, 0x60, URZ ;  /* 0x0000006004047890 */ /* 0x000fc8000fffe03f */
[----:B------:R-:W-:-:S09]  /*5ee0*/  UPRMT UR4, UR51, 0x654, UR4 ;  /* 0x0000065433047896 */ /* 0x000fd20008000004 */
[----:B------:R-:W-:Y:S03]  /*5ef0*/  SYNCS.ARRIVE.TRANS64.RED.A1T0 RZ, [UR4], RZ ;  /* 0x000000ffffff79a7 */ /* 0x000fe60008100404 */
.L_x_124:
[----:B------:R-:W-:Y:S05]  /*5f00*/  BSYNC B0 ;  /* 0x0000000000007941 */ /* 0x000fea0003800000 */
.L_x_123:
        /* <DEDUP_REMOVED lines=8> */
.L_x_128:
[----:B------:R-:W-:Y:S01]  /*5f90*/  SHF.L.U32 R25, R25, 0x1f, RZ ;  /* 0x0000001f19197819 */ /* 0x000fe200000006ff */
[----:B------:R-:W-:Y:S01]  /*5fa0*/  BSSY B1, `(.L_x_129) ;  /* 0x0000004000017945 */ /* 0x000fe20003800000 */
[----:B-1----:R-:W-:-:S04]  /*5fb0*/  LEA R4, R0, UR52, 0x3 ;  /* 0x0000003400047c11 */ /* 0x002fc8000f8e18ff */
[----:B------:R-:W1:Y:S02]  /*5fc0*/  SYNCS.PHASECHK.TRANS64.TRYWAIT P3, [R4+URZ+0x40], R25 ;  /* 0x00004019040075a7 */ /* 0x000e64000806017f */
[----:B-1----:R-:W-:Y:S05]  /*5fd0*/  @!P3 BRA `(.L_x_130) ;  /* 0x000000400018b947 */ /* 0x002fea0003800000 */
.L_x_243:
[----:B------:R-:W-:Y:S05]  /*5fe0*/  BSYNC B1 ;  /* 0x0000000000017941 */ /* 0x000fea0003800000 */
.L_x_129:
[----:B------:R-:W-:Y:S05]  /*5ff0*/  @P4 BRA `(.L_x_127) ;  /* 0x0000000000944947 */ /* 0x000fea0003800000 */
[----:B------:R-:W-:Y:S01]  /*6000*/  LEA R0, R0, R23, 0xd ;  /* 0x0000001700007211 */ /* 0x000fe200078e68ff */
[----:B------:R-:W-:Y:S05]  /*6010*/  WARPSYNC.ALL ;  /* 0x0000000000007948 */ /* 0x000fea0003800000 */
[----:B------:R-:W-:Y:S01]  /*6020*/  IMAD R3, R157, 0x2, R0 ;  /* 0x000000029d037824 */ /* 0x000fe200078e0200 */
[----:B-1----:R-:W1:Y:S04]  /*6030*/  LDSM.16.M88.4 R4, [R0] ;  /* 0x000000000004783b */ /* 0x002e680000000200 */
[----:B------:R-:W2:Y:S01]  /*6040*/  LDSM.16.M88.4 R28, [R3] ;  /* 0x00000000031c783b */ /* 0x000ea20000000200 */
[C---:B-1----:R-:W-:Y:S01]  /*6050*/  IMAD.U32 R8, R4.reuse, 0x10000, RZ ;  /* 0x0001000004087824 */ /* 0x042fe200078e00ff */
[----:B------:R-:W-:Y:S01]  /*6060*/  LOP3.LUT R4, R4, 0xffff0000, RZ, 0xc0, !PT ;  /* 0xffff000004047812 */ /* 0x000fe200078ec0ff */
[----:B------:R-:W-:Y:S01]  /*6070*/  IMAD.U32 R20, R6, 0x10000, RZ ;  /* 0x0001000006147824 */ /* 0x000fe200078e00ff */
[----:B------:R-:W-:Y:S01]  /*6080*/  LOP3.LUT R14, R5, 0xffff0000, RZ, 0xc0, !PT ;  /* 0xffff0000050e7812 */ /* 0x000fe200078ec0ff */
[----:B--2---:R-:W-:Y:S01]  /*6090*/  IMAD.U32 R0, R28, 0x10000, RZ ;  /* 0x000100001c007824 */ /* 0x004fe200078e00ff */
[----:B------:R-:W-:Y:S01]  /*60a0*/  LOP3.LUT R6, R6, 0xffff0000, RZ, 0xc0, !PT ;  /* 0xffff000006067812 */ /* 0x000fe200078ec0ff */
[----:B------:R-:W-:Y:S01]  /*60b0*/  IMAD.U32 R32, R30, 0x10000, RZ ;  /* 0x000100001e207824 */ /* 0x000fe200078e00ff */
[----:B------:R-:W-:Y:S01]  /*60c0*/  LOP3.LUT R158, R7, 0xffff0000, RZ, 0xc0, !PT ;  /* 0xffff0000079e7812 */ /* 0x000fe200078ec0ff */
        /* <DEDUP_REMOVED lines=24> */
.L_x_127:
[----:B------:R-:W-:Y:S05]  /*6250*/  BSYNC B0 ;  /* 0x0000000000007941 */ /* 0x000fea0003800000 */
.L_x_126:
        /* <DEDUP_REMOVED lines=33> */
[----:B---3--:R-:W3:Y:S02]  /*6470*/  FENCE.VIEW.ASYNC.S ;  /* 0x00000000000073c6 */ /* 0x008ee40000000000 */
[----:B---3--:R-:W-:Y:S06]  /*6480*/  BAR.SYNC.DEFER_BLOCKING 0x1, 0x100 ;  /* 0x0044000000007b1d */ /* 0x008fec0000010000 */
        /* <DEDUP_REMOVED lines=9> */
[----:B---3--:R-:W-:-:S04]  /*6520*/  DEPBAR.LE SB0, 0x1 ;  /* 0x000080400000791a */ /* 0x008fc80000000000 */
.L_x_132:
[----:B------:R-:W-:Y:S05]  /*6530*/  BSYNC B0 ;  /* 0x0000000000007941 */ /* 0x000fea0003800000 */
.L_x_131:
[----:B------:R-:W-:Y:S06]  /*6540*/  BAR.SYNC.DEFER_BLOCKING 0x1, 0x100 ;  /* 0x0044000000007b1d */ /* 0x000fec0000010000 */
[----:B------:R-:W-:Y:S04]  /*6550*/  BSSY B0, `(.L_x_133) ;  /* 0x0000009000007945 */ /* 0x000fe80003800000 */
[----:B------:R-:W-:Y:S05]  /*6560*/  @P0 BRA `(.L_x_134) ;  /* 0x00000000001c0947 */ /* 0x000fea0003800000 */
[----:B------:R-:W-:-:S13]  /*6570*/  ISETP.NE.AND P0, PT, R160, 0x3, PT ;  /* 0x00000003a000780c */ /* 0x000fda0003f05270 */
[----:B------:R-:W-:Y:S05]  /*6580*/  @!P0 BRA `(.L_x_135) ;  /* 0x0000000000048947 */ /* 0x000fea0003800000 */
[----:B------:R-:W-:Y:S01]  /*6590*/  BPT.TRAP 0x1 ;  /* 0x000000040000795c */ /* 0x000fe20000300000 */
.L_x_135:
[----:B------:R-:W-:-:S04]  /*65a0*/  ULEA UR4, UR36, UR52, 0x3 ;  /* 0x0000003424047291 */ /* 0x000fc8000f8e183f */
[----:B------:R-:W-:-:S04]  /*65b0*/  UIADD3 UR4, UR4, 0x60, URZ ;  /* 0x0000006004047890 */ /* 0x000fc8000fffe03f */
[----:B------:R-:W-:-:S09]  /*65c0*/  UPRMT UR4, UR51, 0x654, UR4 ;  /* 0x0000065433047896 */ /* 0x000fd20008000004 */
[----:B------:R-:W-:Y:S03]  /*65d0*/  SYNCS.ARRIVE.TRANS64.RED.A1T0 RZ, [UR4], RZ ;  /* 0x000000ffffff79a7 */ /* 0x000fe60008100404 */
.L_x_134:
[----:B------:R-:W-:Y:S05]  /*65e0*/  BSYNC B0 ;  /* 0x0000000000007941 */ /* 0x000fea0003800000 */
.L_x_133:
[----:B------:R-:W-:Y:S01]  /*65f0*/  IADD3 R16, P0, R16, UR40, RZ ;  /* 0x0000002810107c10 */ /* 0x000fe2000ff1e0ff */
[----:B------:R-:W-:Y:S01]  /*6600*/  ULDC.64 UR4, c[0x0][0x8f8] ;  /* 0x00023e0000047ab9 */ /* 0x000fe20000000a00 */
[----:B------:R-:W-:Y:S01]  /*6610*/  UIADD3 UR36, UR36, 0x1, URZ ;  /* 0x0000000124247890 */ /* 0x000fe2000fffe03f */
[----:B------:R-:W-:Y:S01]  /*6620*/  PRMT R0, RZ, 0x7610, R0 ;  /* 0x00007610ff007816 */ /* 0x000fe20000000000 */
[----:B------:R-:W-:Y:S01]  /*6630*/  UMOV UR47, 0xffffffff ;  /* 0xffffffff002f7882 */ /* 0x000fe20000000000 */
[----:B------:R-:W-:Y:S01]  /*6640*/  IADD3.X R17, R17, UR38, RZ, P0, !PT ;  /* 0x0000002611117c10 */ /* 0x000fe200087fe4ff */
[----:B------:R-:W-:Y:S01]  /*6650*/  UISETP.NE.AND UP0, UPT, UR36, 0x4, UPT ;  /* 0x000000042400788c */ /* 0x000fe2000bf05270 */
[----:B------:R-:W-:Y:S01]  /*6660*/  ISETP.GE.U32.AND P0, PT, R16, UR4, PT ;  /* 0x0000000410007c0c */ /* 0x000fe2000bf06070 */
[----:B------:R-:W-:Y:S01]  /*6670*/  IMAD.MOV.U32 R23, RZ, RZ, -0x1 ;  /* 0xffffffffff177424 */ /* 0x000fe200078e00ff */
[----:B------:R-:W-:Y:S01]  /*6680*/  MOV R158, 0xffffffff ;  /* 0xffffffff009e7802 */ /* 0x000fe20000000f00 */
[----:B------:R-:W-:Y:S01]  /*6690*/  USEL UR36, UR36, URZ, UP0 ;  /* 0x0000003f24247287 */ /* 0x000fe20008000000 */
[----:B------:R-:W-:-:S13]  /*66a0*/  ISETP.GE.U32.AND.EX P0, PT, R17, UR5, PT, P0 ;  /* 0x0000000511007c0c */ /* 0x000fda000bf06100 */
[----:B------:R-:W-:Y:S05]  /*66b0*/  @P0 BRA `(.L_x_136) ;  /* 0x0000000400680947 */ /* 0x000fea0003800000 */
[----:B--2---:R-:W2:Y:S01]  /*66c0*/  S2R R12, SR_CTAID.X ;  /* 0x00000000000c7919 */ /* 0x004ea20000002500 */
[----:B------:R-:W3:Y:S01]  /*66d0*/  LDC.64 R10, c[0x0][0x8d0] ;  /* 0x00023400ff0a7b82 */ /* 0x000ee20000000a00 */
[----:B------:R-:W-:Y:S01]  /*66e0*/  ULDC UR4, c[0x0][0x150] ;  /* 0x0000540000047ab9 */ /* 0x000fe20000000800 */
[----:B------:R-:W-:Y:S01]  /*66f0*/  IMAD.MOV.U32 R8, RZ, RZ, R16 ;  /* 0x000000ffff087224 */ /* 0x000fe200078e0010 */
[----:B------:R-:W4:Y:S01]  /*6700*/  S2R R24, SR_CTAID.Y ;  /* 0x0000000000187919 */ /* 0x000f220000002600 */
[----:B------:R-:W-:-:S04]  /*6710*/  IMAD.MOV.U32 R9, RZ, RZ, R17 ;  /* 0x000000ffff097224 */ /* 0x000fc800078e0011 */
[----:B-1----:R-:W1:Y:S08]  /*6720*/  LDC R25, c[0x0][0x144] ;  /* 0x00005100ff197b82 */ /* 0x002e700000000800 */
[----:B------:R-:W1:Y:S08]  /*6730*/  LDC R0, c[0x0][0x8d8] ;  /* 0x00023600ff007b82 */ /* 0x000e700000000800 */
[----:B------:R-:W1:Y:S01]  /*6740*/  LDC.64 R14, c[0x0][0x8c8] ;  /* 0x00023200ff0e7b82 */ /* 0x000e620000000a00 */
[----:B---3--:R-:W-:-:S04]  /*6750*/  ISETP.NE.U32.AND P0, PT, R10, RZ, PT ;  /* 0x000000ff0a00720c */ /* 0x008fc80003f05070 */
[----:B------:R-:W-:Y:S02]  /*6760*/  ISETP.NE.AND.EX P0, PT, R11, RZ, PT, P0 ;  /* 0x000000ff0b00720c */ /* 0x000fe40003f05300 */
[----:B--2---:R-:W-:-:S05]  /*6770*/  I2FP.F32.U32 R3, R12 ;  /* 0x0000000c00037245 */ /* 0x004fca0000201000 */
[----:B------:R-:W-:-:S04]  /*6780*/  FMUL R3, R3, UR4 ;  /* 0x0000000403037c20 */ /* 0x000fc80008400000 */
[----:B------:R2:W3:Y:S02]  /*6790*/  F2I.U32.TRUNC.NTZ R23, R3 ;  /* 0x0000000300177305 */ /* 0x0004e4000020f000 */
[----:B----4-:R-:W-:Y:S05]  /*67a0*/  @!P0 BRA `(.L_x_137) ;  /* 0x0000000000288947 */ /* 0x010fea0003800000 */
[----:B--2---:R-:W2:Y:S02]  /*67b0*/  LDC R3, c[0x0][0x8dc] ;  /* 0x00023700ff037b82 */ /* 0x004ea40000000800 */
        /* <DEDUP_REMOVED lines=9> */
.L_x_137:
[----:B------:R-:W4:Y:S01]  /*6850*/  LDC.64 R20, c[0x0][0x8e8] ;  /* 0x00023a00ff147b82 */ /* 0x000f220000000a00 */
[-C--:B-1----:R-:W-:Y:S01]  /*6860*/  SHF.R.U64 R31, R8, R0.reuse, R9 ;  /* 0x00000000081f7219 */ /* 0x082fe20000001209 */
[----:B---3--:R-:W-:Y:S01]  /*6870*/  IMAD.MOV R23, RZ, RZ, -R23 ;  /* 0x000000ffff177224 */ /* 0x008fe200078e0a17 */
[----:B------:R-:W-:Y:S01]  /*6880*/  SHF.R.U32.HI R0, RZ, R0, R9 ;  /* 0x00000000ff007219 */ /* 0x000fe20000011609 */
[----:B------:R-:W-:Y:S01]  /*6890*/  ULDC UR4, c[0x0][0x154] ;  /* 0x0000550000047ab9 */ /* 0x000fe20000000800 */
[----:B--2---:R-:W-:Y:S01]  /*68a0*/  IADD3 R3, P0, RZ, -R31, RZ ;  /* 0x8000001fff037210 */ /* 0x004fe20007f1e0ff */
[----:B------:R-:W-:Y:S02]  /*68b0*/  IMAD R26, R25, R23, R12 ;  /* 0x00000017191a7224 */ /* 0x000fe400078e020c */
[----:B------:R-:W1:Y:S01]  /*68c0*/  LDC R6, c[0x0][0x8c0] ;  /* 0x00023000ff067b82 */ /* 0x000e620000000800 */
[----:B------:R-:W-:Y:S02]  /*68d0*/  IMAD.MOV.U32 R7, RZ, RZ, 0x1 ;  /* 0x00000001ff077424 */ /* 0x000fe400078e00ff */
[----:B------:R-:W-:-:S04]  /*68e0*/  IMAD.X R5, RZ, RZ, ~R0, P0 ;  /* 0x000000ffff057224 */ /* 0x000fc800000e0e00 */
[-C--:B------:R-:W-:Y:S01]  /*68f0*/  IMAD R0, R5, R14.reuse, RZ ;  /* 0x0000000e05007224 */ /* 0x080fe200078e02ff */
[----:B------:R-:W2:Y:S01]  /*6900*/  LDC R8, c[0x0][0x8b0] ;  /* 0x00022c00ff087b82 */ /* 0x000ea20000000800 */
[----:B------:R-:W-:-:S04]  /*6910*/  IMAD.WIDE.U32 R4, R3, R14, R16 ;  /* 0x0000000e03047225 */ /* 0x000fc800078e0010 */
[----:B------:R-:W-:Y:S01]  /*6920*/  IMAD R3, R3, R15, R0 ;  /* 0x0000000f03037224 */ /* 0x000fe200078e0200 */
[----:B------:R-:W-:Y:S02]  /*6930*/  I2FP.F32.U32 R0, R24 ;  /* 0x0000001800007245 */ /* 0x000fe40000201000 */
[----:B------:R-:W3:Y:S01]  /*6940*/  LDC R28, c[0x0][0x900] ;  /* 0x00024000ff1c7b82 */ /* 0x000ee20000000800 */
[----:B------:R-:W-:Y:S01]  /*6950*/  IMAD.IADD R3, R5, 0x1, R3 ;  /* 0x0000000105037824 */ /* 0x000fe200078e0203 */
[----:B----4-:R-:W-:Y:S01]  /*6960*/  ISETP.NE.U32.AND P0, PT, R20, RZ, PT ;  /* 0x000000ff1400720c */ /* 0x010fe20003f05070 */
[----:B------:R-:W-:Y:S01]  /*6970*/  FMUL R0, R0, UR4 ;  /* 0x0000000400007c20 */ /* 0x000fe20008400000 */
[----:B------:R-:W-:Y:S02]  /*6980*/  IMAD.MOV.U32 R5, RZ, RZ, -0x1 ;  /* 0xffffffffff057424 */ /* 0x000fe400078e00ff */
[----:B------:R-:W-:Y:S01]  /*6990*/  ISETP.NE.AND.EX P0, PT, R21, RZ, PT, P0 ;  /* 0x000000ff1500720c */ /* 0x000fe20003f05300 */
[----:B------:R4:W3:Y:S01]  /*69a0*/  F2I.U32.TRUNC.NTZ R13, R0 ;  /* 0x00000000000d7305 */ /* 0x0008e2000020f000 */
[----:B------:R-:W4:Y:S01]  /*69b0*/  LDC R15, c[0x0][0x148] ;  /* 0x00005200ff0f7b82 */ /* 0x000f220000000800 */
[----:B-1----:R-:W-:-:S02]  /*69c0*/  SHF.R.U64 R12, R4, R6, R3 ;  /* 0x00000006040c7219 */ /* 0x002fc40000001203 */
[----:B------:R-:W-:-:S05]  /*69d0*/  SHF.R.U32.HI R3, RZ, R6, R3 ;  /* 0x00000006ff037219 */ /* 0x000fca0000011603 */
[----:B------:R-:W1:Y:S01]  /*69e0*/  LDC R25, c[0x0][0x8a8] ;  /* 0x00022a00ff197b82 */ /* 0x000e620000000800 */
[-CC-:B--2---:R-:W-:Y:S02]  /*69f0*/  SHF.R.U64 R10, R12, R8.reuse, R3.reuse ;  /* 0x000000080c0a7219 */ /* 0x184fe40000001203 */
[----:B------:R-:W-:-:S05]  /*6a00*/  SHF.R.U32.HI R3, RZ, R8, R3 ;  /* 0x00000008ff037219 */ /* 0x000fca0000011603 */
[----:B------:R-:W2:Y:S01]  /*6a10*/  LDC R27, c[0x0][0x8f0] ;  /* 0x00023c00ff1b7b82 */ /* 0x000ea20000000800 */
[-C--:B---3--:R-:W-:Y:S02]  /*6a20*/  SHF.L.U32 R4, R5, R28.reuse, RZ ;  /* 0x0000001c05047219 */ /* 0x088fe400000006ff */
[-CC-:B------:R-:W-:Y:S02]  /*6a30*/  SHF.R.U64 R14, R10, R28.reuse, R3.reuse ;  /* 0x0000001c0a0e7219 */ /* 0x180fe40000001203 */
[----:B------:R-:W-:Y:S02]  /*6a40*/  SHF.R.U32.HI R5, RZ, R28, R3 ;  /* 0x0000001cff057219 */ /* 0x000fe40000011603 */
[----:B------:R-:W-:Y:S01]  /*6a50*/  LOP3.LUT R23, RZ, R4, RZ, 0x33, !PT ;  /* 0x00000004ff177212 */ /* 0x000fe200078e33ff */
[----:B------:R-:W3:Y:S01]  /*6a60*/  LDC R29, c[0x0][0x8e0] ;  /* 0x00023800ff1d7b82 */ /* 0x000ee20000000800 */
[----:B------:R-:W-:Y:S02]  /*6a70*/  SHF.L.U32 R28, R7, R28, RZ ;  /* 0x0000001c071c7219 */ /* 0x000fe400000006ff */
[----:B------:R-:W-:-:S05]  /*6a80*/  MOV R4, R14 ;  /* 0x0000000e00047202 */ /* 0x000fca0000000f00 */
[----:B------:R-:W1:Y:S01]  /*6a90*/  LDC R30, c[0x0][0x8b8] ;  /* 0x00022e00ff1e7b82 */ /* 0x000e620000000800 */
[----:B------:R-:W-:Y:S05]  /*6aa0*/  @!P0 BRA `(.L_x_138) ;  /* 0x0000000000288947 */ /* 0x000fea0003800000 */
        /* <DEDUP_REMOVED lines=10> */
.L_x_138:
[----:B------:R-:W-:Y:S01]  /*6b50*/  ISETP.NE.AND P0, PT, R2, 0x1, PT ;  /* 0x000000010200780c */ /* 0x000fe20003f05270 */
[----:B------:R-:W-:Y:S01]  /*6b60*/  IMAD.MOV R13, RZ, RZ, -R13 ;  /* 0x000000ffff0d7224 */ /* 0x000fe200078e0a0d */
[----:B--2-4-:R-:W-:Y:S01]  /*6b70*/  SHF.R.U64 R0, R4, R27, R5 ;  /* 0x0000001b04007219 */ /* 0x014fe20000001205 */
[----:B-1----:R-:W-:Y:S01]  /*6b80*/  VIADD R5, R25, 0xffffffff ;  /* 0xffffffff19057836 */ /* 0x002fe20000000000 */
[----:B------:R-:W-:Y:S02]  /*6b90*/  LOP3.LUT R23, R10, R23, RZ, 0xc0, !PT ;  /* 0x000000170a177212 */ /* 0x000fe400078ec0ff */
[----:B------:R-:W-:Y:S01]  /*6ba0*/  R2UR UR47, R31 ;  /* 0x000000001f2f72ca */ /* 0x000fe200000e0000 */
[----:B------:R-:W-:Y:S01]  /*6bb0*/  IMAD.MOV R3, RZ, RZ, -R0 ;  /* 0x000000ffff037224 */ /* 0x000fe200078e0a00 */
[----:B------:R-:W-:Y:S01]  /*6bc0*/  LOP3.LUT R5, R12, R5, RZ, 0xc0, !PT ;  /* 0x000000050c057212 */ /* 0x000fe200078ec0ff */
[----:B------:R-:W-:Y:S02]  /*6bd0*/  IMAD R23, R28, R0, R23 ;  /* 0x000000001c177224 */ /* 0x000fe400078e0217 */
[----:B---3--:R-:W-:-:S02]  /*6be0*/  IMAD R0, R3, R29, R14 ;  /* 0x0000001d03007224 */ /* 0x008fc400078e020e */
[----:B------:R-:W-:Y:S02]  /*6bf0*/  @P0 IMAD R26, R15, R13, R24 ;  /* 0x0000000d0f1a0224 */ /* 0x000fe400078e0218 */
[----:B------:R-:W-:Y:S02]  /*6c00*/  IMAD R0, R0, R25, R5 ;  /* 0x0000001900007224 */ /* 0x000fe400078e0205 */
[----:B------:R-:W-:Y:S02]  /*6c10*/  IMAD R23, R23, R30, R26 ;  /* 0x0000001e17177224 */ /* 0x000fe400078e021a */
[----:B------:R-:W-:-:S03]  /*6c20*/  IMAD.MOV.U32 R3, RZ, RZ, 0x1 ;  /* 0x00000001ff037424 */ /* 0x000fc600078e00ff */
[----:B------:R-:W-:Y:S02]  /*6c30*/  SEL R158, R0, R23, !P0 ;  /* 0x00000017009e7207 */ /* 0x000fe40004000000 */
[----:B------:R-:W-:Y:S02]  /*6c40*/  SEL R23, R23, R0, !P0 ;  /* 0x0000000017177207 */ /* 0x000fe40004000000 */
[----:B------:R-:W-:-:S07]  /*6c50*/  PRMT R0, R3, 0x7610, R0 ;  /* 0x0000761003007816 */ /* 0x000fce0000000000 */
.L_x_136:
[----:B------:R-:W-:Y:S01]  /*6c60*/  UIADD3 UR49, UR50, UR49, URZ ;  /* 0x0000003132317290 */ /* 0x000fe2000fffe03f */
[----:B------:R-:W-:Y:S01]  /*6c70*/  LOP3.LUT P0, RZ, R0, 0xff, RZ, 0xc0, !PT ;  /* 0x000000ff00ff7812 */ /* 0x000fe2000780c0ff */
[----:B------:R-:W-:Y:S02]  /*6c80*/  UIADD3 UR39, UR39, 0x8, URZ ;  /* 0x0000000827277890 */ /* 0x000fe4000fffe03f */
[----:B------:R-:W-:Y:S02]  /*6c90*/  USHF.R.U32.HI UR4, URZ, 0x2, UR49 ;  /* 0x000000023f047899 */ /* 0x000fe40008011631 */
[----:B------:R-:W-:Y:S02]  /*6ca0*/  UISETP.GT.U32.AND UP0, UPT, UR49, 0x3, UPT ;  /* 0x000000033100788c */ /* 0x000fe4000bf04070 */
[----:B------:R-:W-:Y:S02]  /*6cb0*/  ULOP3.LUT UR4, UR4, 0x1, URZ, 0xc0, !UPT ;  /* 0x0000000104047892 */ /* 0x000fe4000f8ec03f */
[----:B------:R-:W-:-:S02]  /*6cc0*/  UISETP.LT.U32.AND UP1, UPT, UR50, 0x4, UP0 ;  /* 0x000000043200788c */ /* 0x000fc40008721070 */
[----:B------:R-:W-:Y:S02]  /*6cd0*/  UISETP.NE.U32.AND UP2, UPT, UR4, 0x1, UPT ;  /* 0x000000010400788c */ /* 0x000fe4000bf45070 */
[----:B------:R-:W-:Y:S02]  /*6ce0*/  USEL UR5, URZ, 0x1, !UP1 ;  /* 0x000000013f057887 */ /* 0x000fe4000c800000 */
[----:B------:R-:W-:Y:S02]  /*6cf0*/  UISETP.GT.U32.AND UP0, UPT, UR50, 0x3, !UP2 ;  /* 0x000000033200788c */ /* 0x000fe4000d704070 */
[----:B------:R-:W-:Y:S02]  /*6d00*/  ULOP3.LUT UR49, UR49, 0x3, URZ, 0xc0, !UPT ;  /* 0x0000000331317892 */ /* 0x000fe4000f8ec03f */
[----:B------:R-:W-:-:S04]  /*6d10*/  USEL UR4, URZ, 0x1, !UP0 ;  /* 0x000000013f047887 */ /* 0x000fc8000c000000 */
[----:B------:R-:W-:Y:S01]  /*6d20*/  ULOP3.LUT UR48, UR4, UR48, UR5, 0x96, !UPT ;  /* 0x0000003004307292 */ /* 0x000fe2000f8e9605 */
[----:B------:R-:W-:Y:S11]  /*6d30*/  @P0 BRA `(.L_x_139) ;  /* 0xffffffa800740947 */ /* 0x000ff6000383ffff */
[----:B------:R-:W-:-:S13]  /*6d40*/  PLOP3.LUT P0, PT, PT, PT, PT, 0x8, 0x0 ;  /* 0x000000000000781c */ /* 0x000fda0003f0e170 */
.L_x_22:
[----:B------:R-:W-:Y:S05]  /*6d50*/  @P0 BRA `(.L_x_14) ;  /* 0x0000002c00f40947 */ /* 0x000fea0003800000 */
[----:B------:R-:W-:Y:S01]  /*6d60*/  ULDC.64 UR6, c[0x0][0x588] ;  /* 0x0001620000067ab9 */ /* 0x000fe20000000a00 */
[----:B------:R-:W-:Y:S01]  /*6d70*/  ISETP.NE.AND.EX P1, PT, R165, RZ, PT, P1 ;  /* 0x000000ffa500720c */ /* 0x000fe20003f25310 */
[----:B------:R-:W-:-:S04]  /*6d80*/  DEPBAR.LE SB0, 0x0 ;  /* 0x000080000000791a */ /* 0x000fc80000000000 */
[----:B------:R-:W-:Y:S01]  /*6d90*/  ISETP.NE.U32.AND P0, PT, RZ, UR6, PT ;  /* 0x00000006ff007c0c */ /* 0x000fe2000bf05070 */
[----:B------:R-:W-:Y:S03]  /*6da0*/  BSSY B0, `(.L_x_140) ;  /* 0x0000014000007945 */ /* 0x000fe60003800000 */
[----:B------:R-:W-:-:S13]  /*6db0*/  ISETP.NE.AND.EX P0, PT, RZ, UR7, PT, P0 ;  /* 0x00000007ff007c0c */ /* 0x000fda000bf05300 */
[----:B------:R-:W-:Y:S05]  /*6dc0*/  @P0 BRA P1, `(.L_x_141) ;  /* 0x0000000000440947 */ /* 0x000fea0000800000 */
[----:B------:R-:W-:-:S04]  /*6dd0*/  ISETP.NE.U32.AND P0, PT, R163, RZ, PT ;  /* 0x000000ffa300720c */ /* 0x000fc80003f05070 */
[----:B------:R-:W-:-:S13]  /*6de0*/  ISETP.NE.AND.EX P0, PT, R165, RZ, PT, P0 ;  /* 0x000000ffa500720c */ /* 0x000fda0003f05300 */
[----:B------:R-:W-:Y:S05]  /*6df0*/  @!P0 BRA `(.L_x_142) ;  /* 0x00000000002c8947 */ /* 0x000fea0003800000 */
[----:B------:R-:W-:-:S13]  /*6e00*/  LOP3.LUT P0, RZ, R154, 0xff, RZ, 0xc0, !PT ;  /* 0x000000ff9aff7812 */ /* 0x000fda000780c0ff */
[----:B------:R-:W-:Y:S05]  /*6e10*/  @!P0 BRA `(.L_x_143) ;  /* 0x0000000000108947 */ /* 0x000fea0003800000 */
[----:B-----5:R-:W-:-:S13]  /*6e20*/  FSETP.NEU.AND P0, PT, R155, RZ, PT ;  /* 0x000000ff9b00720b */ /* 0x020fda0003f0d000 */
[----:B------:R-:W-:Y:S05]  /*6e30*/  @!P0 BREAK B0 ;  /* 0x0000000000008942 */ /* 0x000fea0003800000 */
[----:B------:R-:W-:Y:S05]  /*6e40*/  @P0 BRA `(.L_x_141) ;  /* 0x0000000000240947 */ /* 0x000fea0003800000 */
[----:B------:R-:W-:Y:S05]  /*6e50*/  BRA `(.L_x_14) ;  /* 0x0000002c00b47947 */ /* 0x000fea0003800000 */
.L_x_143:
[----:B------:R-:W-:-:S04]  /*6e60*/  ISETP.NE.U32.AND P0, PT, RZ, UR6, PT ;  /* 0x00000006ff007c0c */ /* 0x000fc8000bf05070 */
[----:B------:R-:W-:-:S13]  /*6e70*/  ISETP.NE.AND.EX P0, PT, RZ, UR7, PT, P0 ;  /* 0x00000007ff007c0c */ /* 0x000fda000bf05300 */
[----:B------:R-:W-:Y:S05]  /*6e80*/  @!P0 BREAK B0 ;  /* 0x0000000000008942 */ /* 0x000fea0003800000 */
[----:B------:R-:W-:Y:S05]  /*6e90*/  @P0 BRA `(.L_x_141) ;  /* 0x0000000000100947 */ /* 0x000fea0003800000 */
[----:B------:R-:W-:Y:S05]  /*6ea0*/  BRA `(.L_x_14) ;  /* 0x0000002c00a07947 */ /* 0x000fea0003800000 */
.L_x_142:
[----:B-----5:R-:W-:-:S13]  /*6eb0*/  FSETP.NEU.AND P0, PT, R155, RZ, PT ;  /* 0x000000ff9b00720b */ /* 0x020fda0003f0d000 */
[----:B------:R-:W-:Y:S05]  /*6ec0*/  @!P0 BREAK B0 ;  /* 0x0000000000008942 */ /* 0x000fea0003800000 */
[----:B------:R-:W-:Y:S05]  /*6ed0*/  @!P0 BRA `(.L_x_14) ;  /* 0x0000002c00948947 */ /* 0x000fea0003800000 */
.L_x_141:
[----:B-1----:R-:W-:Y:S05]  /*6ee0*/  BSYNC B0 ;  /* 0x0000000000007941 */ /* 0x002fea0003800000 */
.L_x_140:
[----:B------:R-:W-:-:S04]  /*6ef0*/  LOP3.LUT R19, R19, 0x1, RZ, 0xfc, !PT ;  /* 0x0000000113137812 */ /* 0x000fc800078efcff */
[----:B------:R-:W-:-:S13]  /*6f00*/  ISETP.NE.AND P0, PT, R19, 0x3, PT ;  /* 0x000000031300780c */ /* 0x000fda0003f05270 */
[----:B------:R-:W-:Y:S05]  /*6f10*/  @!P0 BRA `(.L_x_144) ;  /* 0x0000000000048947 */ /* 0x000fea0003800000 */
[----:B------:R-:W-:Y:S01]  /*6f20*/  BPT.TRAP 0x1 ;  /* 0x000000040000795c */ /* 0x000fe20000300000 */
.L_x_144:
[----:B------:R-:W1:Y:S01]  /*6f30*/  S2UR UR5, SR_CgaCtaId ;  /* 0x00000000000579c3 */ /* 0x000e620000008800 */
[----:B------:R-:W-:Y:S02]  /*6f40*/  UMOV UR4, 0x400 ;  /* 0x0000040000047882 */ /* 0x000fe40000000000 */
[----:B-1----:R-:W-:-:S04]  /*6f50*/  ULEA UR4, UR5, UR4, 0x18 ;  /* 0x0000000405047291 */ /* 0x002fc8000f8ec03f */
[----:B------:R-:W-:-:S04]  /*6f60*/  ULEA UR4, UR36, UR4, 0x3 ;  /* 0x0000000424047291 */ /* 0x000fc8000f8e183f */
[----:B------:R-:W-:-:S04]  /*6f70*/  UIADD3 UR4, UR4, 0x60, URZ ;  /* 0x0000006004047890 */ /* 0x000fc8000fffe03f */
[----:B------:R-:W-:-:S09]  /*6f80*/  UPRMT UR4, UR5, 0x654, UR4 ;  /* 0x0000065405047896 */ /* 0x000fd20008000004 */
[----:B------:R-:W-:Y:S01]  /*6f90*/  SYNCS.ARRIVE.TRANS64.RED.A1T0 RZ, [UR4], RZ ;  /* 0x000000ffffff79a7 */ /* 0x000fe20008100404 */
[----:B------:R-:W-:Y:S05]  /*6fa0*/  BRA `(.L_x_14) ;  /* 0x0000002c00607947 */ /* 0x000fea0003800000 */
.L_x_13:
[----:B------:R-:W-:Y:S01]  /*6fb0*/  ULDC.64 UR4, c[0x0][0x8f8] ;  /* 0x00023e0000047ab9 */ /* 0x000fe20000000a00 */
[----:B------:R-:W-:Y:S01]  /*6fc0*/  PRMT R8, RZ, 0x7610, R8 ;  /* 0x00007610ff087816 */ /* 0x000fe20000000008 */
[----:B------:R-:W-:Y:S01]  /*6fd0*/  IMAD.MOV.U32 R20, RZ, RZ, -0x1 ;  /* 0xffffffffff147424 */ /* 0x000fe200078e00ff */
[----:B------:R-:W-:Y:S01]  /*6fe0*/  ISETP.GE.U32.AND P1, PT, R16, UR4, PT ;  /* 0x0000000410007c0c */ /* 0x000fe2000bf26070 */
[----:B------:R-:W-:Y:S02]  /*6ff0*/  IMAD.MOV.U32 R13, RZ, RZ, -0x1 ;  /* 0xffffffffff0d7424 */ /* 0x000fe400078e00ff */
[----:B------:R-:W-:Y:S01]  /*7000*/  IMAD.MOV.U32 R12, RZ, RZ, -0x1 ;  /* 0xffffffffff0c7424 */ /* 0x000fe200078e00ff */
[----:B------:R-:W-:-:S13]  /*7010*/  ISETP.GE.U32.AND.EX P1, PT, R17, UR5, PT, P1 ;  /* 0x0000000511007c0c */ /* 0x000fda000bf26110 */
[----:B------:R-:W-:Y:S05]  /*7020*/  @P1 BRA `(.L_x_145) ;  /* 0x0000000400281947 */ /* 0x000fea0003800000 */
[----:B------:R-:W2:Y:S01]  /*7030*/  LDC.64 R20, c[0x0][0x8d0] ;  /* 0x00023400ff147b82 */ /* 0x000ea20000000a00 */
[----:B------:R-:W-:Y:S01]  /*7040*/  MOV R14, R16 ;  /* 0x00000010000e7202 */ /* 0x000fe20000000f00 */
[----:B------:R-:W-:-:S06]  /*7050*/  IMAD.MOV.U32 R15, RZ, RZ, R17 ;  /* 0x000000ffff0f7224 */ /* 0x000fcc00078e0011 */
        /* <DEDUP_REMOVED lines=15> */
.L_x_146:
        /* <DEDUP_REMOVED lines=10> */
[----:B------:R-:W-:-:S03]  /*71f0*/  IMAD R13, R13, R27, R8 ;  /* 0x0000001b0d0d7224 */ /* 0x000fc600078e0208 */
[----:B------:R-:W5:Y:S01]  /*7200*/  LDC R29, c[0x0][0x900] ;  /* 0x00024000ff1d7b82 */ /* 0x000f620000000800 */
[----:B------:R-:W-:Y:S01]  /*7210*/  IMAD.IADD R11, R11, 0x1, R13 ;  /* 0x000000010b0b7824 */ /* 0x000fe200078e020d */
[----:B--2---:R-:W-:-:S04]  /*7220*/  ISETP.NE.U32.AND P1, PT, R30, RZ, PT ;  /* 0x000000ff1e00720c */ /* 0x004fc80003f25070 */
[----:B------:R-:W-:Y:S02]  /*7230*/  ISETP.NE.AND.EX P1, PT, R31, RZ, PT, P1 ;  /* 0x000000ff1f00720c */ /* 0x000fe40003f25310 */
[----:B------:R-:W2:Y:S01]  /*7240*/  LDC R26, c[0x0][0x8a8] ;  /* 0x00022a00ff1a7b82 */ /* 0x000ea20000000800 */
[-CC-:B---3--:R-:W-:Y:S01]  /*7250*/  SHF.R.U64 R20, R10, R12.reuse, R11.reuse ;  /* 0x0000000c0a147219 */ /* 0x188fe2000000120b */
[----:B------:R-:W-:Y:S01]  /*7260*/  IMAD.MOV.U32 R10, RZ, RZ, -0x1 ;  /* 0xffffffffff0a7424 */ /* 0x000fe200078e00ff */
[----:B------:R-:W-:-:S05]  /*7270*/  SHF.R.U32.HI R11, RZ, R12, R11 ;  /* 0x0000000cff0b7219 */ /* 0x000fca000001160b */
[----:B------:R-:W3:Y:S01]  /*7280*/  LDC R28, c[0x0][0x8f0] ;  /* 0x00023c00ff1c7b82 */ /* 0x000ee20000000800 */
[-CC-:B----4-:R-:W-:Y:S02]  /*7290*/  SHF.R.U64 R25, R20, R14.reuse, R11.reuse ;  /* 0x0000000e14197219 */ /* 0x190fe4000000120b */
[----:B------:R-:W-:-:S05]  /*72a0*/  SHF.R.U32.HI R8, RZ, R14, R11 ;  /* 0x0000000eff087219 */ /* 0x000fca000001160b */
[----:B------:R-:W4:Y:S01]  /*72b0*/  LDC R32, c[0x0][0x8e0] ;  /* 0x00023800ff207b82 */ /* 0x000f220000000800 */
[-C--:B-----5:R-:W-:Y:S02]  /*72c0*/  SHF.L.U32 R10, R10, R29.reuse, RZ ;  /* 0x0000001d0a0a7219 */ /* 0x0a0fe400000006ff */
[-CC-:B------:R-:W-:Y:S02]  /*72d0*/  SHF.R.U64 R27, R25, R29.reuse, R8.reuse ;  /* 0x0000001d191b7219 */ /* 0x180fe40000001208 */
[----:B------:R-:W-:Y:S02]  /*72e0*/  LOP3.LUT R36, RZ, R10, RZ, 0x33, !PT ;  /* 0x0000000aff247212 */ /* 0x000fe400078e33ff */
[----:B------:R-:W-:Y:S01]  /*72f0*/  SHF.R.U32.HI R11, RZ, R29, R8 ;  /* 0x0000001dff0b7219 */ /* 0x000fe20000011608 */
[----:B------:R-:W1:Y:S01]  /*7300*/  LDC R33, c[0x0][0x8b8] ;  /* 0x00022e00ff217b82 */ /* 0x000e620000000800 */
[----:B------:R-:W-:Y:S01]  /*7310*/  IMAD.MOV.U32 R10, RZ, RZ, R27 ;  /* 0x000000ffff0a7224 */ /* 0x000fe200078e001b */
[----:B------:R-:W-:Y:S06]  /*7320*/  @!P1 BRA `(.L_x_147) ;  /* 0x0000000000289947 */ /* 0x000fec0003800000 */
[----:B------:R-:W5:Y:S02]  /*7330*/  LDC R8, c[0x0][0x8f4] ;  /* 0x00023d00ff087b82 */ /* 0x000f640000000800 */
[----:B-----5:R-:W-:-:S05]  /*7340*/  IADD3 R15, P1, R27, R8, RZ ;  /* 0x000000081b0f7210 */ /* 0x020fca0007f3e0ff */
[----:B------:R-:W-:-:S04]  /*7350*/  IMAD.X R21, RZ, RZ, R11, P1 ;  /* 0x000000ffff157224 */ /* 0x000fc800008e060b */
[----:B------:R-:W-:-:S04]  /*7360*/  IMAD.WIDE.U32 R10, R21, R30, RZ ;  /* 0x0000001e150a7225 */ /* 0x000fc800078e00ff */
[----:B------:R-:W-:-:S04]  /*7370*/  IMAD.WIDE.U32 R12, P1, R15, R31, R10 ;  /* 0x0000001f0f0c7225 */ /* 0x000fc8000782000a */
[----:B------:R-:W-:Y:S01]  /*7380*/  IMAD.WIDE.U32 R10, R15, R30, RZ ;  /* 0x0000001e0f0a7225 */ /* 0x000fe200078e00ff */
[----:B------:R-:W-:-:S03]  /*7390*/  IADD3.X R15, RZ, RZ, RZ, P1, !PT ;  /* 0x000000ffff0f7210 */ /* 0x000fc60000ffe4ff */
[----:B------:R-:W-:Y:S01]  /*73a0*/  IMAD.MOV.U32 R14, RZ, RZ, R13 ;  /* 0x000000ffff0e7224 */ /* 0x000fe200078e000d */
[----:B------:R-:W-:-:S05]  /*73b0*/  IADD3 RZ, P1, R11, R12, RZ ;  /* 0x0000000c0bff7210 */ /* 0x000fca0007f3e0ff */
[----:B------:R-:W-:-:S08]  /*73c0*/  IMAD.WIDE.U32.X R10, R21, R31, R14, P1 ;  /* 0x0000001f150a7225 */ /* 0x000fd000008e040e */
.L_x_147:
[----:B------:R-:W-:Y:S01]  /*73d0*/  ISETP.NE.AND P1, PT, R2, 0x1, PT ;  /* 0x000000010200780c */ /* 0x000fe20003f25270 */
[----:B------:R-:W-:Y:S01]  /*73e0*/  IMAD.MOV.U32 R12, RZ, RZ, R23 ;  /* 0x000000ffff0c7224 */ /* 0x000fe200078e0017 */
[----:B---3--:R-:W-:Y:S01]  /*73f0*/  SHF.R.U64 R8, R10, R28, R11 ;  /* 0x0000001c0a087219 */ /* 0x008fe2000000120b */
[----:B--2---:R-:W-:Y:S01]  /*7400*/  VIADD R11, R26, 0xffffffff ;  /* 0xffffffff1a0b7836 */ /* 0x004fe20000000000 */
[----:B------:R-:W-:Y:S02]  /*7410*/  SHF.L.U32 R34, R34, R29, RZ ;  /* 0x0000001d22227219 */ /* 0x000fe400000006ff */
[----:B------:R-:W-:Y:S01]  /*7420*/  LOP3.LUT R7, R25, R36, RZ, 0xc0, !PT ;  /* 0x0000002419077212 */ /* 0x000fe200078ec0ff */
[----:B------:R-:W-:-:S04]  /*7430*/  IMAD.MOV R10, RZ, RZ, -R8 ;  /* 0x000000ffff0a7224 */ /* 0x000fc800078e0a08 */
[----:B------:R-:W-:Y:S01]  /*7440*/  IMAD R8, R34, R8, R7 ;  /* 0x0000000822087224 */ /* 0x000fe200078e0207 */
[----:B------:R-:W-:Y:S01]  /*7450*/  LOP3.LUT R7, R20, R11, RZ, 0xc0, !PT ;  /* 0x0000000b14077212 */ /* 0x000fe200078ec0ff */
[----:B------:R-:W-:Y:S02]  /*7460*/  @P1 IMAD R3, R9, R24, R6 ;  /* 0x0000001809031224 */ /* 0x000fe400078e0206 */
[----:B----4-:R-:W-:Y:S02]  /*7470*/  IMAD R6, R10, R32, R27 ;  /* 0x000000200a067224 */ /* 0x010fe400078e021b */
[----:B-1----:R-:W-:Y:S02]  /*7480*/  IMAD R3, R8, R33, R3 ;  /* 0x0000002108037224 */ /* 0x002fe400078e0203 */
[----:B------:R-:W-:Y:S02]  /*7490*/  IMAD R6, R6, R26, R7 ;  /* 0x0000001a06067224 */ /* 0x000fe400078e0207 */
[----:B------:R-:W-:-:S03]  /*74a0*/  IMAD.MOV.U32 R8, RZ, RZ, 0x1 ;  /* 0x00000001ff087424 */ /* 0x000fc600078e00ff */
[----:B------:R-:W-:Y:S02]  /*74b0*/  SEL R13, R6, R3, !P1 ;  /* 0x00000003060d7207 */ /* 0x000fe40004800000 */
[----:B------:R-:W-:-:S07]  /*74c0*/  SEL R20, R3, R6, !P1 ;  /* 0x0000000603147207 */ /* 0x000fce0004800000 */
.L_x_145:
[----:B------:R-:W-:-:S08]  /*74d0*/  NOP ;  /* 0x0000000000007918 */ /* 0x000fd00000000000 */
[----:B------:R-:W2:-:S00]  /*74e0*/  USETMAXREG.DEALLOC.CTAPOOL 0x28 ;  /* 0x00000028000079c8 */ /* 0x000e8000080e0500 */
[----:B--2---:R-:W-:-:S13]  /*74f0*/  ISETP.NE.AND P1, PT, R0, 0x1, PT ;  /* 0x000000010000780c */ /* 0x004fda0003f25270 */
[----:B------:R-:W-:Y:S05]  /*7500*/  @!P1 BRA `(.L_x_14) ;  /* 0x0000002800089947 */ /* 0x000fea0003800000 */
[----:B------:R-:W-:Y:S05]  /*7510*/  @!P4 BRA `(.L_x_148) ;  /* 0x000000180018c947 */ /* 0x000fea0003800000 */
[----:B------:R-:W-:-:S13]  /*7520*/  ISETP.NE.OR P0, PT, R0, 0x2, P0 ;  /* 0x000000020000780c */ /* 0x000fda0000705670 */
[----:B------:R-:W-:Y:S05]  /*7530*/  @P0 BRA `(.L_x_14) ;  /* 0x0000002400fc0947 */ /* 0x000fea0003800000 */
[----:B------:R-:W-:-:S13]  /*7540*/  LOP3.LUT P1, RZ, R8, 0xff, RZ, 0xc0, !PT ;  /* 0x000000ff08ff7812 */ /* 0x000fda000782c0ff */
[----:B------:R-:W-:Y:S05]  /*7550*/  @!P1 BRA `(.L_x_149) ;  /* 0x0000000000189947 */ /* 0x000fea0003800000 */
[----:B------:R-:W-:Y:S01]  /*7560*/  UMOV UR4, 0x400 ;  /* 0x0000040000047882 */ /* 0x000fe20000000000 */
[----:B------:R-:W-:Y:S01]  /*7570*/  IMAD.MOV.U32 R0, RZ, RZ, RZ ;  /* 0x000000ffff007224 */ /* 0x000fe200078e00ff */
[----:B-1----:R-:W-:-:S04]  /*7580*/  ULEA UR4, UR37, UR4, 0x18 ;  /* 0x0000000425047291 */ /* 0x002fc8000f8ec03f */
[----:B------:R-:W-:-:S05]  /*7590*/  SHF.L.U32 R0, R0, 0x1f, RZ ;  /* 0x0000001f00007819 */ /* 0x000fca00000006ff */
[----:B------:R-:W1:Y:S02]  /*75a0*/  SYNCS.PHASECHK.TRANS64.TRYWAIT P0, [UR4+0x88], R0 ;  /* 0x00008800ff0075a7 */ /* 0x000e640008000144 */
[----:B-1----:R-:W-:Y:S05]  /*75b0*/  @!P0 BRA `(.L_x_150) ;  /* 0x0000002800b48947 */ /* 0x002fea0003800000 */
.L_x_149:
[----:B------:R-:W-:Y:S01]  /*75c0*/  PRMT R9, RZ, 0x7610, R9 ;  /* 0x00007610ff097816 */ /* 0x000fe20000000009 */
[----:B------:R-:W-:Y:S06]  /*75d0*/  @P3 BRA `(.L_x_151) ;  /* 0x0000000000243947 */ /* 0x000fec0003800000 */
[----:B------:R-:W-:Y:S02]  /*75e0*/  ULDC.64 UR4, c[0x0][0x588] ;  /* 0x0001620000047ab9 */ /* 0x000fe40000000a00 */
[----:B------:R-:W-:-:S04]  /*75f0*/  ISETP.NE.U32.AND P0, PT, RZ, UR4, PT ;  /* 0x00000004ff007c0c */ /* 0x000fc8000bf05070 */
[----:B------:R-:W-:-:S13]  /*7600*/  ISETP.NE.AND.EX P0, PT, RZ, UR5, PT, P0 ;  /* 0x00000005ff007c0c */ /* 0x000fda000bf05300 */
[----:B------:R-:W-:Y:S05]  /*7610*/  @!P0 BRA `(.L_x_152) ;  /* 0x00000000000c8947 */ /* 0x000fea0003800000 */
[----:B------:R2:W5:Y:S01]  /*7620*/  LDG.E R11, desc[UR42][R4.64] ;  /* 0x0000002a040b7981 */ /* 0x000562000c1e1900 */
[----:B------:R-:W-:Y:S01]  /*7630*/  IMAD.MOV.U32 R9, RZ, RZ, 0x1 ;  /* 0x00000001ff097424 */ /* 0x000fe200078e00ff */
[----:B------:R-:W-:Y:S06]  /*7640*/  BRA `(.L_x_151) ;  /* 0x0000000000087947 */ /* 0x000fec0003800000 */
.L_x_152:
[----:B------:R-:W3:Y:S01]  /*7650*/  LDC R11, c[0x0][0x580] ;  /* 0x00016000ff0b7b82 */ /* 0x000ee20000000800 */
[----:B------:R-:W-:-:S07]  /*7660*/  IMAD.MOV.U32 R9, RZ, RZ, 0x1 ;  /* 0x00000001ff097424 */ /* 0x000fce00078e00ff */
.L_x_151:
[----:B------:R-:W-:Y:S05]  /*7670*/  @!P1 BRA `(.L_x_153) ;  /* 0x0000001400489947 */ /* 0x000fea0003800000 */
[----:B-1----:R-:W1:Y:S01]  /*7680*/  LDC R0, c[0x0][0x900] ;  /* 0x00024000ff007b82 */ /* 0x002e620000000800 */
[----:B--2---:R-:W-:Y:S01]  /*7690*/  IMAD.MOV.U32 R5, RZ, RZ, -0x1 ;  /* 0xffffffffff057424 */ /* 0x004fe200078e00ff */
[----:B------:R-:W-:Y:S01]  /*76a0*/  LOP3.LUT R10, R19, 0x2, RZ, 0xfc, !PT ;  /* 0x00000002130a7812 */ /* 0x000fe200078efcff */
[----:B------:R-:W-:Y:S01]  /*76b0*/  IMAD.MOV.U32 R7, RZ, RZ, 0x1 ;  /* 0x00000001ff077424 */ /* 0x000fe200078e00ff */
[----:B------:R-:W-:Y:S01]  /*76c0*/  ULDC.64 UR22, c[0x0][0x198] ;  /* 0x0000660000167ab9 */ /* 0x000fe20000000a00 */
[----:B------:R-:W-:Y:S01]  /*76d0*/  ULDC.64 UR4, c[0x0][0x588] ;  /* 0x0001620000047ab9 */ /* 0x000fe20000000a00 */
[----:B------:R-:W-:Y:S01]  /*76e0*/  ULDC.64 UR6, c[0x0][0x8f8] ;  /* 0x00023e0000067ab9 */ /* 0x000fe20000000a00 */
[----:B------:R-:W-:Y:S01]  /*76f0*/  ULDC.64 UR14, c[0x0][0x590] ;  /* 0x00016400000e7ab9 */ /* 0x000fe20000000a00 */
[----:B------:R-:W2:Y:S01]  /*7700*/  LDC R3, c[0x0][0x8a8] ;  /* 0x00022a00ff037b82 */ /* 0x000ea20000000800 */
[-C--:B-1----:R-:W-:Y:S02]  /*7710*/  SHF.L.U32 R5, R5, R0.reuse, RZ ;  /* 0x0000000005057219 */ /* 0x082fe400000006ff */
[----:B------:R-:W-:-:S02]  /*7720*/  SHF.L.U32 R0, R7, R0, RZ ;  /* 0x0000000007007219 */ /* 0x000fc400000006ff */
[----:B------:R-:W-:Y:S02]  /*7730*/  LOP3.LUT R8, RZ, R5, RZ, 0x33, !PT ;  /* 0x00000005ff087212 */ /* 0x000fe400078e33ff */
[----:B--2---:R-:W-:-:S07]  /*7740*/  IADD3 R3, R3, -0x1, RZ ;  /* 0xffffffff03037810 */ /* 0x004fce0007ffe0ff */
.L_x_209:
[----:B------:R-:W-:Y:S02]  /*7750*/  ISETP.NE.U32.AND P0, PT, RZ, UR14, PT ;  /* 0x0000000eff007c0c */ /* 0x000fe4000bf05070 */
[----:B------:R-:W-:Y:S02]  /*7760*/  R2UR UR19, R20 ;  /* 0x00000000141372ca */ /* 0x000fe400000e0000 */
[----:B------:R-:W-:Y:S02]  /*7770*/  R2UR UR18, R13 ;  /* 0x000000000d1272ca */ /* 0x000fe400000e0000 */
[----:B------:R-:W-:-:S09]  /*7780*/  ISETP.NE.AND.EX P0, PT, RZ, UR15, PT, P0 ;  /* 0x0000000fff007c0c */ /* 0x000fd2000bf05300 */
[----:B------:R-:W-:Y:S02]  /*7790*/  USHF.L.U32 UR19, UR19, 0x8, URZ ;  /* 0x0000000813137899 */ /* 0x000fe4000800063f */
[----:B------:R-:W-:Y:S02]  /*77a0*/  USHF.L.U32 UR18, UR18, 0x7, URZ ;  /* 0x0000000712127899 */ /* 0x000fe4000800063f */
[----:B--234-:R-:W-:Y:S10]  /*77b0*/  @!P0 BRA `(.L_x_154) ;  /* 0x00000000002c8947 */ /* 0x01cff40003800000 */
[----:B------:R-:W-:-:S04]  /*77c0*/  ISETP.NE.U32.AND P1, PT, RZ, UR4, PT ;  /* 0x00000004ff007c0c */ /* 0x000fc8000bf25070 */
[----:B------:R-:W-:-:S13]  /*77d0*/  ISETP.NE.AND.EX P1, PT, RZ, UR5, PT, P1 ;  /* 0x00000005ff007c0c */ /* 0x000fda000bf25310 */
[----:B------:R-:W-:Y:S05]  /*77e0*/  @!P1 BRA `(.L_x_155) ;  /* 0x0000000000189947 */ /* 0x000fea0003800000 */
[----:B------:R-:W1:Y:S01]  /*77f0*/  LDC.64 R4, c[0x0][0x588] ;  /* 0x00016200ff047b82 */ /* 0x000e620000000a00 */
[----:B------:R-:W-:-:S04]  /*7800*/  IMAD R7, R12, UR14, RZ ;  /* 0x0000000e0c077c24 */ /* 0x000fc8000f8e02ff */
[----:B-1----:R-:W-:-:S05]  /*7810*/  IMAD.WIDE R4, R7, 0x4, R4 ;  /* 0x0000000407047825 */ /* 0x002fca00078e0204 */
[----:B---3-5:R1:W5:Y:S01]  /*7820*/  LDG.E R11, desc[UR42][R4.64] ;  /* 0x0000002a040b7981 */ /* 0x028362000c1e1900 */
[----:B------:R-:W-:Y:S01]  /*7830*/  IMAD.MOV.U32 R9, RZ, RZ, 0x1 ;  /* 0x00000001ff097424 */ /* 0x000fe200078e00ff */
[----:B------:R-:W-:Y:S06]  /*7840*/  BRA `(.L_x_154) ;  /* 0x0000000000087947 */ /* 0x000fec0003800000 */
.L_x_155:
[----:B---3-5:R-:W2:Y:S01]  /*7850*/  LDC R11, c[0x0][0x580] ;  /* 0x00016000ff0b7b82 */ /* 0x028ea20000000800 */
[----:B------:R-:W-:-:S07]  /*7860*/  IMAD.MOV.U32 R9, RZ, RZ, 0x1 ;  /* 0x00000001ff097424 */ /* 0x000fce00078e00ff */
.L_x_154:
[----:B------:R-:W-:Y:S05]  /*7870*/  @!P0 BRA `(.L_x_156) ;  /* 0x00000000001c8947 */ /* 0x000fea0003800000 */
[----:B------:R-:W-:-:S13]  /*7880*/  LOP3.LUT P2, RZ, R9, 0xff, RZ, 0xc0, !PT ;  /* 0x000000ff09ff7812 */ /* 0x000fda000784c0ff */
[----:B-1----:R-:W1:Y:S02]  /*7890*/  @!P2 LDC.64 R4, c[0x0][0x588] ;  /* 0x00016200ff04ab82 */ /* 0x002e640000000a00 */
[----:B-1----:R-:W-:-:S04]  /*78a0*/  @!P2 ISETP.NE.U32.AND P0, PT, R4, RZ, PT ;  /* 0x000000ff0400a20c */ /* 0x002fc80003f05070 */
[----:B------:R-:W-:Y:S02]  /*78b0*/  @!P2 ISETP.NE.AND.EX P1, PT, R5, RZ, PT, P0 ;  /* 0x000000ff0500a20c */ /* 0x000fe40003f25300 */
[----:B--23-5:R-:W-:Y:S02]  /*78c0*/  @P2 FSETP.EQ.AND P0, PT, R11, RZ, PT ;  /* 0x000000ff0b00220b */ /* 0x02cfe40003f02000 */
[----:B------:R-:W-:Y:S01]  /*78d0*/  @!P2 PLOP3.LUT P0, PT, P1, PT, PT, 0x8, 0x0 ;  /* 0x000000000000a81c */ /* 0x000fe20000f0e170 */
[----:B------:R-:W-:-:S12]  /*78e0*/  BRA `(.L_x_157) ;  /* 0x0000000000047947 */ /* 0x000fd80003800000 */
.L_x_156:
[----:B--23-5:R-:W-:-:S13]  /*78f0*/  FSETP.EQ.AND P0, PT, R11, RZ, PT ;  /* 0x000000ff0b00720b */ /* 0x02cfda0003f02000 */
.L_x_157:
[----:B------:R-:W-:Y:S02]  /*7900*/  ISETP.NE.AND P2, PT, R10, 0x3, PT ;  /* 0x000000030a00780c */ /* 0x000fe40003f45270 */
[----:B------:R-:W-:-:S04]  /*7910*/  ELECT P1, URZ, PT ;  /* 0x00000000003f782f */ /* 0x000fc80003820000 */
[----:B------:R-:W-:-:S07]  /*7920*/  PLOP3.LUT P0, PT, P1, P0, PT, 0x20, 0x0 ;  /* 0x000000000000781c */ /* 0x000fce0000f00470 */
[----:B------:R-:W-:Y:S06]  /*7930*/  @!P2 BRA `(.L_x_158) ;  /* 0x000000000004a947 */ /* 0x000fec0003800000 */
[----:B------:R-:W-:Y:S01]  /*7940*/  BPT.TRAP 0x1 ;  /* 0x000000040000795c */ /* 0x000fe20000300000 */
.L_x_158:
[----:B------:R-:W2:Y:S01]  /*7950*/  S2UR UR37, SR_CgaCtaId ;  /* 0x00000000002579c3 */ /* 0x000ea20000008800 */
[----:B------:R-:W-:Y:S01]  /*7960*/  UMOV UR13, 0x400 ;  /* 0x00000400000d7882 */ /* 0x000fe20000000000 */
[----:B-1----:R-:W-:-:S05]  /*7970*/  IMAD.MOV.U32 R4, RZ, RZ, 0x1 ;  /* 0x00000001ff047424 */ /* 0x002fca00078e00ff */
[----:B------:R-:W-:Y:S01]  /*7980*/  SHF.L.U32 R4, R4, 0x1f, RZ ;  /* 0x0000001f04047819 */ /* 0x000fe200000006ff */
[----:B--2---:R-:W-:-:S09]  /*7990*/  ULEA UR13, UR37, UR13, 0x18 ;  /* 0x0000000d250d7291 */ /* 0x004fd2000f8ec03f */
[----:B------:R-:W1:Y:S02]  /*79a0*/  SYNCS.PHASECHK.TRANS64.TRYWAIT P1, [UR13+0x60], R4 ;  /* 0x00006004ff0075a7 */ /* 0x000e64000802014d */
[----:B-1----:R-:W-:Y:S05]  /*79b0*/  @!P1 BRA `(.L_x_159) ;  /* 0x0000002400cc9947 */ /* 0x002fea0003800000 */
.L_x_244:
[----:B------:R-:W-:Y:S04]  /*79c0*/  BSSY B0, `(.L_x_160) ;  /* 0x000000e000007945 */ /* 0x000fe80003800000 */
[----:B------:R-:W-:Y:S05]  /*79d0*/  @!P0 BRA `(.L_x_161) ;  /* 0x0000000000308947 */ /* 0x000fea0003800000 */
[----:B------:R-:W-:Y:S01]  /*79e0*/  R2UR UR20, R12 ;  /* 0x000000000c1472ca */ /* 0x000fe200000e0000 */
[----:B------:R-:W-:Y:S02]  /*79f0*/  UIADD3 UR8, UP0, UR22, 0x3f0, URZ ;  /* 0x000003f016087890 */ /* 0x000fe4000ff1e03f */
[----:B------:R-:W-:Y:S02]  /*7a00*/  UIADD3 UR16, UR13, 0x200, URZ ;  /* 0x000002000d107890 */ /* 0x000fe4000fffe03f */
[----:B------:R-:W-:Y:S02]  /*7a10*/  UIADD3 UR17, UR13, 0x40, URZ ;  /* 0x000000400d117890 */ /* 0x000fe4000fffe03f */
[----:B------:R-:W-:Y:S01]  /*7a20*/  UIADD3.X UR9, URZ, UR23, URZ, UP0, !UPT ;  /* 0x000000173f097290 */ /* 0x000fe200087fe43f */
[----:B------:R-:W-:Y:S01]  /*7a30*/  UMOV UR10, 0x0 ;  /* 0x00000000000a7882 */ /* 0x000fe20000000000 */
[----:B------:R-:W-:-:S07]  /*7a40*/  UMOV UR11, 0x10000000 ;  /* 0x10000000000b7882 */ /* 0x000fce0000000000 */
[----:B------:R2:W-:Y:S02]  /*7a50*/  UTMALDG.3D [UR16], [UR8], desc[UR10] ;  /* 0x00000a10080075b4 */ /* 0x0005e40008011000 */
[----:B--2---:R-:W-:Y:S05]  /*7a60*/  @!P2 BRA `(.L_x_162) ;  /* 0x000000000004a947 */ /* 0x004fea0003800000 */
[----:B------:R-:W-:Y:S01]  /*7a70*/  BPT.TRAP 0x1 ;  /* 0x000000040000795c */ /* 0x000fe20000300000 */
.L_x_162:
[----:B-1----:R-:W1:Y:S02]  /*7a80*/  LDC R5, c[0x0][0x800] ;  /* 0x00020000ff057b82 */ /* 0x002e640000000800 */
[----:B-1----:R2:W-:Y:S02]  /*7a90*/  SYNCS.ARRIVE.TRANS64.RED.A0TR RZ, [UR13+0x40], R5 ;  /* 0x00004005ffff79a7 */ /* 0x0025e4000830040d */
.L_x_161:
[----:B------:R-:W-:Y:S05]  /*7aa0*/  BSYNC B0 ;  /* 0x0000000000007941 */ /* 0x000fea0003800000 */
.L_x_160:
[----:B------:R-:W-:Y:S05]  /*7ab0*/  @!P2 BRA `(.L_x_163) ;  /* 0x000000000004a947 */ /* 0x000fea0003800000 */
[----:B------:R-:W-:Y:S01]  /*7ac0*/  BPT.TRAP 0x1 ;  /* 0x000000040000795c */ /* 0x000fe20000300000 */
.L_x_163:
[----:B------:R-:W-:-:S04]  /*7ad0*/  UIADD3 UR33, UR13, 0x40, URZ ;  /* 0x000000400d217890 */ /* 0x000fc8000fffe03f */
[----:B------:R-:W-:-:S09]  /*7ae0*/  UPRMT UR16, UR37, 0x654, UR33 ;  /* 0x0000065425107896 */ /* 0x000fd20008000021 */
[----:B------:R-:W-:Y:S01]  /*7af0*/  SYNCS.ARRIVE.TRANS64.RED.A1T0 RZ, [UR16], RZ ;  /* 0x000000ffffff79a7 */ /* 0x000fe20008100410 */
[----:B------:R-:W-:Y:S05]  /*7b00*/  @!P2 BRA `(.L_x_164) ;  /* 0x000000000004a947 */ /* 0x000fea0003800000 */
[----:B------:R-:W-:Y:S01]  /*7b10*/  BPT.TRAP 0x1 ;  /* 0x000000040000795c */ /* 0x000fe20000300000 */
.L_x_164:
[----:B------:R-:W3:Y:S02]  /*7b20*/  SYNCS.PHASECHK.TRANS64.TRYWAIT P1, [UR13+0x68], R4 ;  /* 0x00006804ff0075a7 */ /* 0x000ee4000802014d */
[----:B---3--:R-:W-:Y:S05]  /*7b30*/  @!P1 BRA `(.L_x_165) ;  /* 0x0000002400849947 */ /* 0x008fea0003800000 */
.L_x_245:
[----:B------:R-:W-:Y:S04]  /*7b40*/  BSSY B0, `(.L_x_166) ;  /* 0x0000010000007945 */ /* 0x000fe80003800000 */
[----:B------:R-:W-:Y:S05]  /*7b50*/  @!P0 BRA `(.L_x_167) ;  /* 0x0000000000388947 */ /* 0x000fea0003800000 */
[----:B------:R-:W-:Y:S01]  /*7b60*/  UIADD3 UR20, UP0, UR22, 0x3f0, URZ ;  /* 0x000003f016147890 */ /* 0x000fe2000ff1e03f */
[----:B------:R-:W-:Y:S01]  /*7b70*/  R2UR UR12, R12 ;  /* 0x000000000c0c72ca */ /* 0x000fe200000e0000 */
[----:B------:R-:W-:Y:S02]  /*7b80*/  UIADD3 UR11, UR19, 0x80, URZ ;  /* 0x00000080130b7890 */ /* 0x000fe4000fffe03f */
[----:B------:R-:W-:Y:S02]  /*7b90*/  UIADD3 UR8, UR13, 0x2200, URZ ;  /* 0x000022000d087890 */ /* 0x000fe4000fffe03f */
[----:B------:R-:W-:Y:S02]  /*7ba0*/  UIADD3 UR9, UR13, 0x48, URZ ;  /* 0x000000480d097890 */ /* 0x000fe4000fffe03f */
[----:B------:R-:W-:Y:S01]  /*7bb0*/  UIADD3.X UR21, URZ, UR23, URZ, UP0, !UPT ;  /* 0x000000173f157290 */ /* 0x000fe200087fe43f */
[----:B------:R-:W-:Y:S01]  /*7bc0*/  UMOV UR24, 0x0 ;  /* 0x0000000000187882 */ /* 0x000fe20000000000 */
[----:B------:R-:W-:Y:S01]  /*7bd0*/  UMOV UR25, 0x10000000 ;  /* 0x1000000000197882 */ /* 0x000fe20000000000 */
[----:B------:R-:W-:-:S06]  /*7be0*/  UMOV UR10, UR18 ;  /* 0x00000012000a7c82 */ /* 0x000fcc0008000000 */
[----:B------:R3:W-:Y:S02]  /*7bf0*/  UTMALDG.3D [UR8], [UR20], desc[UR24] ;  /* 0x00001808140075b4 */ /* 0x0007e40008011000 */
[----:B---3--:R-:W-:Y:S05]  /*7c00*/  @!P2 BRA `(.L_x_168) ;  /* 0x000000000004a947 */ /* 0x008fea0003800000 */
[----:B------:R-:W-:Y:S01]  /*7c10*/  BPT.TRAP 0x1 ;  /* 0x000000040000795c */ /* 0x000fe20000300000 */
.L_x_168:
[----:B-12---:R-:W1:Y:S02]  /*7c20*/  LDC R5, c[0x0][0x800] ;  /* 0x00020000ff057b82 */ /* 0x006e640000000800 */
[----:B-1----:R3:W-:Y:S02]  /*7c30*/  SYNCS.ARRIVE.TRANS64.RED.A0TR RZ, [UR13+0x48], R5 ;  /* 0x00004805ffff79a7 */ /* 0x0027e4000830040d */
.L_x_167:
[----:B------:R-:W-:Y:S05]  /*7c40*/  BSYNC B0 ;  /* 0x0000000000007941 */ /* 0x000fea0003800000 */
.L_x_166:
[----:B------:R-:W-:Y:S05]  /*7c50*/  @!P2 BRA `(.L_x_169) ;  /* 0x000000000004a947 */ /* 0x000fea0003800000 */
[----:B------:R-:W-:Y:S01]  /*7c60*/  BPT.TRAP 0x1 ;  /* 0x000000040000795c */ /* 0x000fe20000300000 */
.L_x_169:
[----:B------:R-:W-:Y:S02]  /*7c70*/  UIADD3 UR25, UR13, 0x48, URZ ;  /* 0x000000480d197890 */ /* 0x000fe4000fffe03f */
[----:B------:R-:W-:Y:S02]  /*7c80*/  UIADD3 UR10, UR18, 0x20, URZ ;  /* 0x00000020120a7890 */ /* 0x000fe4000fffe03f */
[----:B------:R-:W-:-:S09]  /*7c90*/  UPRMT UR20, UR37, 0x654, UR25 ;  /* 0x0000065425147896 */ /* 0x000fd20008000019 */
[----:B------:R-:W-:Y:S01]  /*7ca0*/  SYNCS.ARRIVE.TRANS64.RED.A1T0 RZ, [UR20], RZ ;  /* 0x000000ffffff79a7 */ /* 0x000fe20008100414 */
[----:B------:R-:W-:Y:S05]  /*7cb0*/  @!P2 BRA `(.L_x_170) ;  /* 0x000000000004a947 */ /* 0x000fea0003800000 */
[----:B------:R-:W-:Y:S01]  /*7cc0*/  BPT.TRAP 0x1 ;  /* 0x000000040000795c */ /* 0x000fe20000300000 */
.L_x_170:
[----:B------:R-:W4:Y:S02]  /*7cd0*/  SYNCS.PHASECHK.TRANS64.TRYWAIT P1, [UR13+0x70], R4 ;  /* 0x00007004ff0075a7 */ /* 0x000f24000802014d */
[----:B----4-:R-:W-:Y:S05]  /*7ce0*/  @!P1 BRA `(.L_x_171) ;  /* 0x0000002400309947 */ /* 0x010fea0003800000 */
.L_x_246:
        /* <DEDUP_REMOVED lines=8> */
[----:B------:R-:W-:Y:S01]  /*7d70*/  UMOV UR29, 0x10000000 ;  /* 0x10000000001d7882 */ /* 0x000fe20000000000 */
[----:B------:R-:W-:-:S06]  /*7d80*/  UMOV UR11, UR19 ;  /* 0x00000013000b7c82 */ /* 0x000fcc0008000000 */
[----:B------:R4:W-:Y:S02]  /*7d90*/  UTMALDG.3D [UR8], [UR26], desc[UR28] ;  /* 0x00001c081a0075b4 */ /* 0x0009e40008011000 */
[----:B----4-:R-:W-:Y:S05]  /*7da0*/  @!P2 BRA `(.L_x_174) ;  /* 0x000000000004a947 */ /* 0x010fea0003800000 */
[----:B------:R-:W-:Y:S01]  /*7db0*/  BPT.TRAP 0x1 ;  /* 0x000000040000795c */ /* 0x000fe20000300000 */
.L_x_174:
[----:B-123--:R-:W1:Y:S02]  /*7dc0*/  LDC R5, c[0x0][0x800] ;  /* 0x00020000ff057b82 */ /* 0x00ee640000000800 */
[----:B-1----:R4:W-:Y:S02]  /*7dd0*/  SYNCS.ARRIVE.TRANS64.RED.A0TR RZ, [UR13+0x50], R5 ;  /* 0x00005005ffff79a7 */ /* 0x0029e4000830040d */
.L_x_173:
[----:B------:R-:W-:Y:S05]  /*7de0*/  BSYNC B0 ;  /* 0x0000000000007941 */ /* 0x000fea0003800000 */
.L_x_172:
[----:B------:R-:W-:Y:S05]  /*7df0*/  @!P2 BRA `(.L_x_175) ;  /* 0x000000000004a947 */ /* 0x000fea0003800000 */
[----:B------:R-:W-:Y:S01]  /*7e00*/  BPT.TRAP 0x1 ;  /* 0x000000040000795c */ /* 0x000fe20000300000 */
.L_x_175:
[----:B------:R-:W-:-:S04]  /*7e10*/  UIADD3 UR17, UR13, 0x50, URZ ;  /* 0x000000500d117890 */ /* 0x000fc8000fffe03f */
[----:B------:R-:W-:-:S09]  /*7e20*/  UPRMT UR21, UR37, 0x654, UR17 ;  /* 0x0000065425157896 */ /* 0x000fd20008000011 */
[----:B------:R-:W-:Y:S01]  /*7e30*/  SYNCS.ARRIVE.TRANS64.RED.A1T0 RZ, [UR21], RZ ;  /* 0x000000ffffff79a7 */ /* 0x000fe20008100415 */
[----:B------:R-:W-:Y:S05]  /*7e40*/  @!P2 BRA `(.L_x_176) ;  /* 0x000000000004a947 */ /* 0x000fea0003800000 */
[----:B------:R-:W-:Y:S01]  /*7e50*/  BPT.TRAP 0x1 ;  /* 0x000000040000795c */ /* 0x000fe20000300000 */
.L_x_176:
[----:B------:R-:W5:Y:S02]  /*7e60*/  SYNCS.PHASECHK.TRANS64.TRYWAIT P1, [UR13+0x78], R4 ;  /* 0x00007804ff0075a7 */ /* 0x000f64000802014d */
[----:B-----5:R-:W-:Y:S05]  /*7e70*/  @!P1 BRA `(.L_x_177) ;  /* 0x0000002000e49947 */ /* 0x020fea0003800000 */
.L_x_247:
        /* <DEDUP_REMOVED lines=9> */
[----:B------:R-:W-:-:S07]  /*7f10*/  UMOV UR29, 0x10000000 ;  /* 0x10000000001d7882 */ /* 0x000fce0000000000 */
[----:B------:R1:W-:Y:S02]  /*7f20*/  UTMALDG.3D [UR8], [UR26], desc[UR28] ;  /* 0x00001c081a0075b4 */ /* 0x0003e40008011000 */
[----:B-1----:R-:W-:Y:S05]  /*7f30*/  @!P2 BRA `(.L_x_180) ;  /* 0x000000000004a947 */ /* 0x002fea0003800000 */
[----:B------:R-:W-:Y:S01]  /*7f40*/  BPT.TRAP 0x1 ;  /* 0x000000040000795c */ /* 0x000fe20000300000 */
.L_x_180:
[----:B------:R-:W1:Y:S02]  /*7f50*/  LDC R4, c[0x0][0x800] ;  /* 0x00020000ff047b82 */ /* 0x000e640000000800 */
[----:B-1----:R1:W-:Y:S02]  /*7f60*/  SYNCS.ARRIVE.TRANS64.RED.A0TR RZ, [UR13+0x58], R4 ;  /* 0x00005804ffff79a7 */ /* 0x0023e4000830040d */
.L_x_179:
[----:B------:R-:W-:Y:S05]  /*7f70*/  BSYNC B0 ;  /* 0x0000000000007941 */ /* 0x000fea0003800000 */
.L_x_178:
[----:B------:R-:W-:Y:S05]  /*7f80*/  @!P2 BRA `(.L_x_181) ;  /* 0x000000000004a947 */ /* 0x000fea0003800000 */
[----:B------:R-:W-:Y:S01]  /*7f90*/  BPT.TRAP 0x1 ;  /* 0x000000040000795c */ /* 0x000fe20000300000 */
.L_x_181:
[----:B------:R-:W-:Y:S02]  /*7fa0*/  UIADD3 UR9, UR13, 0x58, URZ ;  /* 0x000000580d097890 */ /* 0x000fe4000fffe03f */
[----:B------:R-:W-:Y:S02]  /*7fb0*/  UIADD3 UR34, UR18, 0x40, URZ ;  /* 0x0000004012227890 */ /* 0x000fe4000fffe03f */
[----:B------:R-:W-:-:S09]  /*7fc0*/  UPRMT UR29, UR37, 0x654, UR9 ;  /* 0x00000654251d7896 */ /* 0x000fd20008000009 */
[----:B------:R-:W-:Y:S01]  /*7fd0*/  SYNCS.ARRIVE.TRANS64.RED.A1T0 RZ, [UR29], RZ ;  /* 0x000000ffffff79a7 */ /* 0x000fe2000810041d */
[----:B------:R-:W-:Y:S05]  /*7fe0*/  @!P2 BRA `(.L_x_182) ;  /* 0x000000000004a947 */ /* 0x000fea0003800000 */
[----:B------:R-:W-:Y:S01]  /*7ff0*/  BPT.TRAP 0x1 ;  /* 0x000000040000795c */ /* 0x000fe20000300000 */
.L_x_182:
[----:B-1----:R-:W-:-:S04]  /*8000*/  SHF.L.U32 R4, RZ, 0x1f, RZ ;  /* 0x0000001fff047819 */ /* 0x002fc800000006ff */
[----:B------:R-:W1:Y:S02]  /*8010*/  SYNCS.PHASECHK.TRANS64.TRYWAIT P1, [UR13+0x60], R4 ;  /* 0x00006004ff0075a7 */ /* 0x000e64000802014d */
[----:B-1----:R-:W-:Y:S05]  /*8020*/  @!P1 BRA `(.L_x_183) ;  /* 0x0000002000909947 */ /* 0x002fea0003800000 */
.L_x_248:
[----:B------:R-:W-:Y:S04]  /*8030*/  BSSY B0, `(.L_x_184) ;  /* 0x000000e000007945 */ /* 0x000fe80003800000 */
[----:B------:R-:W-:Y:S05]  /*8040*/  @!P0 BRA `(.L_x_185) ;  /* 0x0000000000308947 */ /* 0x000fea0003800000 */
[----:B------:R-:W-:Y:S01]  /*8050*/  R2UR UR36, R12 ;  /* 0x000000000c2472ca */ /* 0x000fe200000e0000 */
[----:B------:R-:W-:Y:S02]  /*8060*/  UIADD3 UR10, UP0, UR22, 0x3f0, URZ ;  /* 0x000003f0160a7890 */ /* 0x000fe4000ff1e03f */
[----:B------:R-:W-:Y:S02]  /*8070*/  UIADD3 UR32, UR13, 0x200, URZ ;  /* 0x000002000d207890 */ /* 0x000fe4000fffe03f */
[----:B------:R-:W-:Y:S01]  /*8080*/  UIADD3.X UR11, URZ, UR23, URZ, UP0, !UPT ;  /* 0x000000173f0b7290 */ /* 0x000fe200087fe43f */
[----:B------:R-:W-:Y:S01]  /*8090*/  UMOV UR26, 0x0 ;  /* 0x00000000001a7882 */ /* 0x000fe20000000000 */
[----:B------:R-:W-:Y:S01]  /*80a0*/  UMOV UR27, 0x10000000 ;  /* 0x10000000001b7882 */ /* 0x000fe20000000000 */
[----:B------:R-:W-:-:S06]  /*80b0*/  UMOV UR35, UR19 ;  /* 0x0000001300237c82 */ /* 0x000fcc0008000000 */
[----:B------:R1:W-:Y:S02]  /*80c0*/  UTMALDG.3D [UR32], [UR10], desc[UR26] ;  /* 0x00001a200a0075b4 */ /* 0x0003e40008011000 */
[----:B-1----:R-:W-:Y:S05]  /*80d0*/  @!P2 BRA `(.L_x_186) ;  /* 0x000000000004a947 */ /* 0x002fea0003800000 */
[----:B------:R-:W-:Y:S01]  /*80e0*/  BPT.TRAP 0x1 ;  /* 0x000000040000795c */ /* 0x000fe20000300000 */
.L_x_186:
[----:B--234-:R-:W1:Y:S02]  /*80f0*/  LDC R5, c[0x0][0x800] ;  /* 0x00020000ff057b82 */ /* 0x01ce640000000800 */
[----:B-1----:R1:W-:Y:S02]  /*8100*/  SYNCS.ARRIVE.TRANS64.RED.A0TR RZ, [UR13+0x40], R5 ;  /* 0x00004005ffff79a7 */ /* 0x0023e4000830040d */
.L_x_185:
[----:B------:R-:W-:Y:S05]  /*8110*/  BSYNC B0 ;  /* 0x0000000000007941 */ /* 0x000fea0003800000 */
.L_x_184:
[----:B------:R-:W-:Y:S05]  /*8120*/  @!P2 BRA `(.L_x_187) ;  /* 0x000000000004a947 */ /* 0x000fea0003800000 */
[----:B------:R-:W-:Y:S01]  /*8130*/  BPT.TRAP 0x1 ;  /* 0x000000040000795c */ /* 0x000fe20000300000 */
.L_x_187:
[----:B------:R-:W-:Y:S01]  /*8140*/  SYNCS.ARRIVE.TRANS64.RED.A1T0 RZ, [UR16], RZ ;  /* 0x000000ffffff79a7 */ /* 0x000fe20008100410 */
[----:B------:R-:W-:Y:S05]  /*8150*/  @!P2 BRA `(.L_x_188) ;  /* 0x000000000004a947 */ /* 0x000fea0003800000 */
[----:B------:R-:W-:Y:S01]  /*8160*/  BPT.TRAP 0x1 ;  /* 0x000000040000795c */ /* 0x000fe20000300000 */
.L_x_188:
[----:B------:R-:W5:Y:S02]  /*8170*/  SYNCS.PHASECHK.TRANS64.TRYWAIT P1, [UR13+0x68], R4 ;  /* 0x00006804ff0075a7 */ /* 0x000f64000802014d */
[----:B-----5:R-:W-:Y:S05]  /*8180*/  @!P1 BRA `(.L_x_189) ;  /* 0x0000002000509947 */ /* 0x020fea0003800000 */
.L_x_249:
        /* <DEDUP_REMOVED lines=13> */
.L_x_192:
[----:B--234-:R-:W1:Y:S02]  /*8260*/  LDC R5, c[0x0][0x800] ;  /* 0x00020000ff057b82 */ /* 0x01ce640000000800 */
[----:B-1----:R1:W-:Y:S02]  /*8270*/  SYNCS.ARRIVE.TRANS64.RED.A0TR RZ, [UR13+0x48], R5 ;  /* 0x00004805ffff79a7 */ /* 0x0023e4000830040d */
.L_x_191:
[----:B------:R-:W-:Y:S05]  /*8280*/  BSYNC B0 ;  /* 0x0000000000007941 */ /* 0x000fea0003800000 */
.L_x_190:
[----:B------:R-:W-:Y:S05]  /*8290*/  @!P2 BRA `(.L_x_193) ;  /* 0x000000000004a947 */ /* 0x000fea0003800000 */
[----:B------:R-:W-:Y:S01]  /*82a0*/  BPT.TRAP 0x1 ;  /* 0x000000040000795c */ /* 0x000fe20000300000 */
.L_x_193:
[----:B------:R-:W-:Y:S01]  /*82b0*/  SYNCS.ARRIVE.TRANS64.RED.A1T0 RZ, [UR20], RZ ;  /* 0x000000ffffff79a7 */ /* 0x000fe20008100414 */
[----:B------:R-:W-:Y:S01]  /*82c0*/  UIADD3 UR18, UR18, 0x60, URZ ;  /* 0x0000006012127890 */ /* 0x000fe2000fffe03f */
[----:B------:R-:W-:Y:S11]  /*82d0*/  @!P2 BRA `(.L_x_194) ;  /* 0x000000000004a947 */ /* 0x000ff60003800000 */
[----:B------:R-:W-:Y:S01]  /*82e0*/  BPT.TRAP 0x1 ;  /* 0x000000040000795c */ /* 0x000fe20000300000 */
.L_x_194:
[----:B------:R-:W5:Y:S02]  /*82f0*/  SYNCS.PHASECHK.TRANS64.TRYWAIT P1, [UR13+0x70], R4 ;  /* 0x00007004ff0075a7 */ /* 0x000f64000802014d */
[----:B-----5:R-:W-:Y:S05]  /*8300*/  @!P1 BRA `(.L_x_195) ;  /* 0x0000002000089947 */ /* 0x020fea0003800000 */
.L_x_250:
[----:B------:R-:W-:Y:S04]  /*8310*/  BSSY B0, `(.L_x_196) ;  /* 0x000000d000007945 */ /* 0x000fe80003800000 */
[----:B------:R-:W-:Y:S05]  /*8320*/  @!P0 BRA `(.L_x_197) ;  /* 0x00000000002c8947 */ /* 0x000fea0003800000 */
[----:B------:R-:W-:Y:S01]  /*8330*/  R2UR UR20, R12 ;  /* 0x000000000c1472ca */ /* 0x000fe200000e0000 */
[----:B------:R-:W-:Y:S02]  /*8340*/  UIADD3 UR10, UP0, UR22, 0x3f0, URZ ;  /* 0x000003f0160a7890 */ /* 0x000fe4000ff1e03f */
[----:B------:R-:W-:Y:S02]  /*8350*/  UIADD3 UR16, UR13, 0x4200, URZ ;  /* 0x000042000d107890 */ /* 0x000fe4000fffe03f */
[----:B------:R-:W-:Y:S01]  /*8360*/  UIADD3.X UR11, URZ, UR23, URZ, UP0, !UPT ;  /* 0x000000173f0b7290 */ /* 0x000fe200087fe43f */
[----:B------:R-:W-:Y:S01]  /*8370*/  UMOV UR24, 0x0 ;  /* 0x0000000000187882 */ /* 0x000fe20000000000 */
[----:B------:R-:W-:-:S07]  /*8380*/  UMOV UR25, 0x10000000 ;  /* 0x1000000000197882 */ /* 0x000fce0000000000 */
[----:B------:R1:W-:Y:S02]  /*8390*/  UTMALDG.3D [UR16], [UR10], desc[UR24] ;  /* 0x000018100a0075b4 */ /* 0x0003e40008011000 */
[----:B-1----:R-:W-:Y:S05]  /*83a0*/  @!P2 BRA `(.L_x_198) ;  /* 0x000000000004a947 */ /* 0x002fea0003800000 */
[----:B------:R-:W-:Y:S01]  /*83b0*/  BPT.TRAP 0x1 ;  /* 0x000000040000795c */ /* 0x000fe20000300000 */
.L_x_198:
[----:B--234-:R-:W1:Y:S02]  /*83c0*/  LDC R5, c[0x0][0x800] ;  /* 0x00020000ff057b82 */ /* 0x01ce640000000800 */
[----:B-1----:R1:W-:Y:S02]  /*83d0*/  SYNCS.ARRIVE.TRANS64.RED.A0TR RZ, [UR13+0x50], R5 ;  /* 0x00005005ffff79a7 */ /* 0x0023e4000830040d */
.L_x_197:
[----:B------:R-:W-:Y:S05]  /*83e0*/  BSYNC B0 ;  /* 0x0000000000007941 */ /* 0x000fea0003800000 */
.L_x_196:
[----:B------:R-:W-:Y:S05]  /*83f0*/  @!P2 BRA `(.L_x_199) ;  /* 0x000000000004a947 */ /* 0x000fea0003800000 */
[----:B------:R-:W-:Y:S01]  /*8400*/  BPT.TRAP 0x1 ;  /* 0x000000040000795c */ /* 0x000fe20000300000 */
.L_x_199:
[----:B------:R-:W-:Y:S01]  /*8410*/  SYNCS.ARRIVE.TRANS64.RED.A1T0 RZ, [UR21], RZ ;  /* 0x000000ffffff79a7 */ /* 0x000fe20008100415 */
[----:B------:R-:W-:Y:S05]  /*8420*/  @!P2 BRA `(.L_x_200) ;  /* 0x000000000004a947 */ /* 0x000fea0003800000 */
[----:B------:R-:W-:Y:S01]  /*8430*/  BPT.TRAP 0x1 ;  /* 0x000000040000795c */ /* 0x000fe20000300000 */
.L_x_200:
[----:B------:R-:W5:Y:S02]  /*8440*/  SYNCS.PHASECHK.TRANS64.TRYWAIT P1, [UR13+0x78], R4 ;  /* 0x00007804ff0075a7 */ /* 0x000f64000802014d */
[----:B-----5:R-:W-:Y:S05]  /*8450*/  @!P1 BRA `(.L_x_201) ;  /* 0x0000001c00cc9947 */ /* 0x020fea0003800000 */
.L_x_251:
        /* <DEDUP_REMOVED lines=13> */
.L_x_204:
[----:B------:R-:W1:Y:S02]  /*8530*/  LDC R4, c[0x0][0x800] ;  /* 0x00020000ff047b82 */ /* 0x000e640000000800 */
[----:B-1----:R1:W-:Y:S02]  /*8540*/  SYNCS.ARRIVE.TRANS64.RED.A0TR RZ, [UR13+0x58], R4 ;  /* 0x00005804ffff79a7 */ /* 0x0023e4000830040d */
.L_x_203:
[----:B------:R-:W-:Y:S05]  /*8550*/  BSYNC B0 ;  /* 0x0000000000007941 */ /* 0x000fea0003800000 */
.L_x_202:
[----:B------:R-:W-:Y:S05]  /*8560*/  @!P2 BRA `(.L_x_205) ;  /* 0x000000000004a947 */ /* 0x000fea0003800000 */
[----:B------:R-:W-:Y:S01]  /*8570*/  BPT.TRAP 0x1 ;  /* 0x000000040000795c */ /* 0x000fe20000300000 */
.L_x_205:
[----:B------:R-:W-:Y:S01]  /*8580*/  IADD3 R16, P0, R16, UR40, RZ ;  /* 0x0000002810107c10 */ /* 0x000fe2000ff1e0ff */
[----:B------:R-:W-:Y:S01]  /*8590*/  SYNCS.ARRIVE.TRANS64.RED.A1T0 RZ, [UR29], RZ ;  /* 0x000000ffffff79a7 */ /* 0x000fe2000810041d */
[----:B-1----:R-:W-:Y:S01]  /*85a0*/  PRMT R4, RZ, 0x7610, R4 ;  /* 0x00007610ff047816 */ /* 0x002fe20000000004 */
[----:B------:R-:W-:Y:S01]  /*85b0*/  IMAD.MOV.U32 R20, RZ, RZ, -0x1 ;  /* 0xffffffffff147424 */ /* 0x000fe200078e00ff */
[----:B------:R-:W-:Y:S01]  /*85c0*/  IADD3.X R17, R17, UR38, RZ, P0, !PT ;  /* 0x0000002611117c10 */ /* 0x000fe200087fe4ff */
[----:B------:R-:W-:Y:S01]  /*85d0*/  IMAD.MOV.U32 R13, RZ, RZ, -0x1 ;  /* 0xffffffffff0d7424 */ /* 0x000fe200078e00ff */
[----:B------:R-:W-:Y:S01]  /*85e0*/  ISETP.GE.U32.AND P0, PT, R16, UR6, PT ;  /* 0x0000000610007c0c */ /* 0x000fe2000bf06070 */
[----:B------:R-:W-:-:S03]  /*85f0*/  IMAD.MOV.U32 R12, RZ, RZ, -0x1 ;  /* 0xffffffffff0c7424 */ /* 0x000fc600078e00ff */
[----:B------:R-:W-:-:S13]  /*8600*/  ISETP.GE.U32.AND.EX P0, PT, R17, UR7, PT, P0 ;  /* 0x0000000711007c0c */ /* 0x000fda000bf06100 */
[----:B------:R-:W-:Y:S05]  /*8610*/  @P0 BRA `(.L_x_206) ;  /* 0x0000000400580947 */ /* 0x000fea0003800000 */
[----:B------:R-:W1:Y:S01]  /*8620*/  S2R R15, SR_CTAID.X ;  /* 0x00000000000f7919 */ /* 0x000e620000002500 */
[----:B------:R-:W5:Y:S01]  /*8630*/  LDC.64 R12, c[0x0][0x8d0] ;  /* 0x00023400ff0c7b82 */ /* 0x000f620000000a00 */
[----:B------:R-:W-:Y:S01]  /*8640*/  ULDC UR8, c[0x0][0x150] ;  /* 0x0000540000087ab9 */ /* 0x000fe20000000800 */
[----:B------:R-:W-:Y:S01]  /*8650*/  IMAD.MOV.U32 R7, RZ, RZ, R16 ;  /* 0x000000ffff077224 */ /* 0x000fe200078e0010 */
[----:B------:R-:W2:Y:S01]  /*8660*/  S2R R18, SR_CTAID.Y ;  /* 0x0000000000127919 */ /* 0x000ea20000002600 */
[----:B------:R-:W-:-:S04]  /*8670*/  IMAD.MOV.U32 R21, RZ, RZ, R17 ;  /* 0x000000ffff157224 */ /* 0x000fc800078e0011 */
[----:B------:R-:W2:Y:S08]  /*8680*/  LDC R22, c[0x0][0x144] ;  /* 0x00005100ff167b82 */ /* 0x000eb00000000800 */
[----:B------:R-:W3:Y:S01]  /*8690*/  LDC R20, c[0x0][0x8d8] ;  /* 0x00023600ff147b82 */ /* 0x000ee20000000800 */
[----:B-----5:R-:W-:-:S04]  /*86a0*/  ISETP.NE.U32.AND P0, PT, R12, RZ, PT ;  /* 0x000000ff0c00720c */ /* 0x020fc80003f05070 */
[----:B------:R-:W-:Y:S02]  /*86b0*/  ISETP.NE.AND.EX P0, PT, R13, RZ, PT, P0 ;  /* 0x000000ff0d00720c */ /* 0x000fe40003f05300 */
[----:B-1----:R-:W-:Y:S02]  /*86c0*/  I2FP.F32.U32 R4, R15 ;  /* 0x0000000f00047245 */ /* 0x002fe40000201000 */
[----:B--2---:R-:W-:-:S03]  /*86d0*/  I2FP.F32.U32 R23, R18 ;  /* 0x0000001200177245 */ /* 0x004fc60000201000 */
[----:B------:R-:W-:-:S04]  /*86e0*/  FMUL R4, R4, UR8 ;  /* 0x0000000804047c20 */ /* 0x000fc80008400000 */
[----:B------:R1:W2:Y:S02]  /*86f0*/  F2I.U32.TRUNC.NTZ R14, R4 ;  /* 0x00000004000e7305 */ /* 0x0002a4000020f000 */
[----:B---3--:R-:W-:Y:S05]  /*8700*/  @!P0 BRA `(.L_x_207) ;  /* 0x0000000000308947 */ /* 0x008fea0003800000 */
[----:B----4-:R-:W3:Y:S02]  /*8710*/  LDC R5, c[0x0][0x8dc] ;  /* 0x00023700ff057b82 */ /* 0x010ee40000000800 */
[----:B---3--:R-:W-:-:S05]  /*8720*/  IADD3 R5, P0, R16, R5, RZ ;  /* 0x0000000510057210 */ /* 0x008fca0007f1e0ff */
[----:B------:R-:W-:-:S04]  /*8730*/  IMAD.X R21, RZ, RZ, R17, P0 ;  /* 0x000000ffff157224 */ /* 0x000fc800000e0611 */
[----:B------:R-:W-:-:S04]  /*8740*/  IMAD.WIDE.U32 R6, R21, R12, RZ ;  /* 0x0000000c15067225 */ /* 0x000fc800078e00ff */
[----:B------:R-:W-:-:S04]  /*8750*/  IMAD.WIDE.U32 R6, P0, R5, R13, R6 ;  /* 0x0000000d05067225 */ /* 0x000fc80007800006 */
[----:B-1----:R-:W-:-:S04]  /*8760*/  IMAD.WIDE.U32 R4, R5, R12, RZ ;  /* 0x0000000c05047225 */ /* 0x002fc800078e00ff */
[----:B------:R-:W-:Y:S01]  /*8770*/  IMAD.MOV.U32 R4, RZ, RZ, R7 ;  /* 0x000000ffff047224 */ /* 0x000fe200078e0007 */
[----:B------:R-:W-:Y:S02]  /*8780*/  IADD3 RZ, P1, R5, R6, RZ ;  /* 0x0000000605ff7210 */ /* 0x000fe40007f3e0ff */
[----:B------:R-:W-:-:S03]  /*8790*/  IADD3.X R5, RZ, RZ, RZ, P0, !PT ;  /* 0x000000ffff057210 */ /* 0x000fc600007fe4ff */
[----:B------:R-:W-:-:S04]  /*87a0*/  IMAD.WIDE.U32.X R4, R21, R13, R4, P1 ;  /* 0x0000000d15047225 */ /* 0x000fc800008e0404 */
[----:B------:R-:W-:Y:S02]  /*87b0*/  IMAD.MOV.U32 R7, RZ, RZ, R4 ;  /* 0x000000ffff077224 */ /* 0x000fe400078e0004 */
[----:B------:R-:W-:-:S07]  /*87c0*/  IMAD.MOV.U32 R21, RZ, RZ, R5 ;  /* 0x000000ffff157224 */ /* 0x000fce00078e0005 */
.L_x_207:
[----:B------:R-:W-:Y:S01]  /*87d0*/  ULDC UR8, c[0x0][0x154] ;  /* 0x0000550000087ab9 */ /* 0x000fe20000000800 */
[----:B------:R-:W3:Y:S01]  /*87e0*/  LDC R13, c[0x0][0x148] ;  /* 0x00005200ff0d7b82 */ /* 0x000ee20000000800 */
[----:B------:R-:W-:Y:S01]  /*87f0*/  FMUL R23, R23, UR8 ;  /* 0x0000000817177c20 */ /* 0x000fe20008400000 */
[----:B------:R-:W-:Y:S01]  /*8800*/  ISETP.NE.AND P2, PT, R2, 0x1, PT ;  /* 0x000000010200780c */ /* 0x000fe20003f45270 */
[----:B--2---:R-:W-:Y:S01]  /*8810*/  IMAD.MOV R6, RZ, RZ, -R14 ;  /* 0x000000ffff067224 */ /* 0x004fe200078e0a0e */
[-CC-:B------:R-:W-:Y:S02]  /*8820*/  SHF.R.U64 R14, R7, R20.reuse, R21.reuse ;  /* 0x00000014070e7219 */ /* 0x180fe40000001215 */
[----:B------:R-:W-:Y:S01]  /*8830*/  SHF.R.U32.HI R20, RZ, R20, R21 ;  /* 0x00000014ff147219 */ /* 0x000fe20000011615 */
[----:B------:R-:W2:Y:S01]  /*8840*/  F2I.U32.TRUNC.NTZ R23, R23 ;  /* 0x0000001700177305 */ /* 0x000ea2000020f000 */
[----:B-1--4-:R-:W1:Y:S01]  /*8850*/  LDC.64 R4, c[0x0][0x8c8] ;  /* 0x00023200ff047b82 */ /* 0x012e620000000a00 */
[----:B------:R-:W-:Y:S01]  /*8860*/  IADD3 R21, P0, RZ, -R14, RZ ;  /* 0x8000000eff157210 */ /* 0x000fe20007f1e0ff */
[----:B------:R-:W-:-:S04]  /*8870*/  IMAD R15, R22, R6, R15 ;  /* 0x00000006160f7224 */ /* 0x000fc800078e020f */
[----:B------:R-:W-:Y:S02]  /*8880*/  IMAD.X R7, RZ, RZ, ~R20, P0 ;  /* 0x000000ffff077224 */ /* 0x000fe400000e0e14 */
[----:B------:R-:W4:Y:S01]  /*8890*/  LDC R24, c[0x0][0x8c0] ;  /* 0x00023000ff187b82 */ /* 0x000f220000000800 */
[----:B--2---:R-:W-:-:S07]  /*88a0*/  IMAD.MOV R12, RZ, RZ, -R23 ;  /* 0x000000ffff0c7224 */ /* 0x004fce00078e0a17 */
[----:B------:R-:W2:Y:S01]  /*88b0*/  LDC R27, c[0x0][0x900] ;  /* 0x00024000ff1b7b82 */ /* 0x000ea20000000800 */
[----:B---3--:R-:W-:-:S07]  /*88c0*/  @P2 IMAD R15, R13, R12, R18 ;  /* 0x0000000c0d0f2224 */ /* 0x008fce00078e0212 */
[----:B------:R-:W3:Y:S01]  /*88d0*/  LDC.64 R12, c[0x0][0x8e8] ;  /* 0x00023a00ff0c7b82 */ /* 0x000ee20000000a00 */
[----:B-1----:R-:W-:-:S04]  /*88e0*/  IMAD R6, R7, R4, RZ ;  /* 0x0000000407067224 */ /* 0x002fc800078e02ff */
[C---:B------:R-:W-:Y:S02]  /*88f0*/  IMAD R7, R21.reuse, R5, R6 ;  /* 0x0000000515077224 */ /* 0x040fe400078e0206 */
[----:B------:R-:W-:Y:S01]  /*8900*/  IMAD.WIDE.U32 R4, R21, R4, R16 ;  /* 0x0000000415047225 */ /* 0x000fe200078e0010 */
[----:B------:R-:W1:Y:S03]  /*8910*/  LDC R6, c[0x0][0x8b0] ;  /* 0x00022c00ff067b82 */ /* 0x000e660000000800 */
[----:B------:R-:W-:-:S05]  /*8920*/  IMAD.IADD R5, R5, 0x1, R7 ;  /* 0x0000000105057824 */ /* 0x000fca00078e0207 */
[----:B------:R-:W2:Y:S01]  /*8930*/  LDC R25, c[0x0][0x8f0] ;  /* 0x00023c00ff197b82 */ /* 0x000ea20000000800 */
[-CC-:B----4-:R-:W-:Y:S02]  /*8940*/  SHF.R.U64 R22, R4, R24.reuse, R5.reuse ;  /* 0x0000001804167219 */ /* 0x190fe40000001205 */
[----:B------:R-:W-:-:S05]  /*8950*/  SHF.R.U32.HI R5, RZ, R24, R5 ;  /* 0x00000018ff057219 */ /* 0x000fca0000011605 */
[----:B------:R-:W4:Y:S01]  /*8960*/  LDC R21, c[0x0][0x8e0] ;  /* 0x00023800ff157b82 */ /* 0x000f220000000800 */
[----:B---3--:R-:W-:-:S04]  /*8970*/  ISETP.NE.U32.AND P0, PT, R12, RZ, PT ;  /* 0x000000ff0c00720c */ /* 0x008fc80003f05070 */
[----:B------:R-:W-:-:S03]  /*8980*/  ISETP.NE.AND.EX P0, PT, R13, RZ, PT, P0 ;  /* 0x000000ff0d00720c */ /* 0x000fc60003f05300 */
[----:B------:R-:W3:Y:S01]  /*8990*/  LDC R20, c[0x0][0x8b8] ;  /* 0x00022e00ff147b82 */ /* 0x000ee20000000800 */
[-CC-:B-1----:R-:W-:Y:S02]  /*89a0*/  SHF.R.U64 R23, R22, R6.reuse, R5.reuse ;  /* 0x0000000616177219 */ /* 0x182fe40000001205 */
[----:B------:R-:W-:-:S04]  /*89b0*/  SHF.R.U32.HI R4, RZ, R6, R5 ;  /* 0x00000006ff047219 */ /* 0x000fc80000011605 */
[-CC-:B--2---:R-:W-:Y:S01]  /*89c0*/  SHF.R.U64 R24, R23, R27.reuse, R4.reuse ;  /* 0x0000001b17187219 */ /* 0x184fe20000001204 */
[----:B------:R-:W1:Y:S01]  /*89d0*/  LDC R18, c[0x0][0x8a8] ;  /* 0x00022a00ff127b82 */ /* 0x000e620000000800 */
[----:B------:R-:W-:-:S03]  /*89e0*/  SHF.R.U32.HI R27, RZ, R27, R4 ;  /* 0x0000001bff1b7219 */ /* 0x000fc60000011604 */
[----:B------:R-:W-:Y:S02]  /*89f0*/  IMAD.MOV.U32 R4, RZ, RZ, R24 ;  /* 0x000000ffff047224 */ /* 0x000fe400078e0018 */
[----:B------:R-:W-:Y:S01]  /*8a00*/  IMAD.MOV.U32 R5, RZ, RZ, R27 ;  /* 0x000000ffff057224 */ /* 0x000fe200078e001b */
[----:B------:R-:W-:Y:S06]  /*8a10*/  @!P0 BRA `(.L_x_208) ;  /* 0x0000000000288947 */ /* 0x000fec0003800000 */
[----:B------:R-:W2:Y:S02]  /*8a20*/  LDC R5, c[0x0][0x8f4] ;  /* 0x00023d00ff057b82 */ /* 0x000ea40000000800 */
[----:B--2---:R-:W-:-:S04]  /*8a30*/  IADD3 R5, P0, R24, R5, RZ ;  /* 0x0000000518057210 */ /* 0x004fc80007f1e0ff */
[----:B------:R-:W-:-:S05]  /*8a40*/  IADD3.X R27, RZ, R27, RZ, P0, !PT ;  /* 0x0000001bff1b7210 */ /* 0x000fca00007fe4ff */
[----:B------:R-:W-:-:S04]  /*8a50*/  IMAD.WIDE.U32 R6, R27, R12, RZ ;  /* 0x0000000c1b067225 */ /* 0x000fc800078e00ff */
[----:B------:R-:W-:-:S04]  /*8a60*/  IMAD.WIDE.U32 R6, P0, R5, R13, R6 ;  /* 0x0000000d05067225 */ /* 0x000fc80007800006 */
[----:B------:R-:W-:-:S04]  /*8a70*/  IMAD.WIDE.U32 R4, R5, R12, RZ ;  /* 0x0000000c05047225 */ /* 0x000fc800078e00ff */
[----:B------:R-:W-:Y:S01]  /*8a80*/  IMAD.MOV.U32 R4, RZ, RZ, R7 ;  /* 0x000000ffff047224 */ /* 0x000fe200078e0007 */
[----:B------:R-:W-:Y:S01]  /*8a90*/  IADD3 RZ, P1, R5, R6, RZ ;  /* 0x0000000605ff7210 */ /* 0x000fe20007f3e0ff */
[----:B------:R-:W-:-:S04]  /*8aa0*/  IMAD.X R5, RZ, RZ, RZ, P0 ;  /* 0x000000ffff057224 */ /* 0x000fc800000e06ff */
[----:B------:R-:W-:-:S08]  /*8ab0*/  IMAD.WIDE.U32.X R4, R27, R13, R4, P1 ;  /* 0x0000000d1b047225 */ /* 0x000fd000008e0404 */
.L_x_208:
[----:B------:R-:W-:Y:S01]  /*8ac0*/  SHF.R.U64 R25, R4, R25, R5 ;  /* 0x0000001904197219 */ /* 0x000fe20000001205 */
[----:B------:R-:W-:Y:S01]  /*8ad0*/  IMAD.MOV.U32 R12, RZ, RZ, R14 ;  /* 0x000000ffff0c7224 */ /* 0x000fe200078e000e */
[----:B------:R-:W-:Y:S02]  /*8ae0*/  LOP3.LUT R23, R23, R8, RZ, 0xc0, !PT ;  /* 0x0000000817177212 */ /* 0x000fe400078ec0ff */
[----:B------:R-:W-:Y:S01]  /*8af0*/  LOP3.LUT R22, R22, R3, RZ, 0xc0, !PT ;  /* 0x0000000316167212 */ /* 0x000fe200078ec0ff */
[----:B------:R-:W-:Y:S02]  /*8b00*/  IMAD.MOV R4, RZ, RZ, -R25 ;  /* 0x000000ffff047224 */ /* 0x000fe400078e0a19 */
[----:B------:R-:W-:Y:S02]  /*8b10*/  IMAD R23, R0, R25, R23 ;  /* 0x0000001900177224 */ /* 0x000fe400078e0217 */
[----:B----4-:R-:W-:Y:S02]  /*8b20*/  IMAD R21, R4, R21, R24 ;  /* 0x0000001504157224 */ /* 0x010fe400078e0218 */
[----:B---3--:R-:W-:-:S02]  /*8b30*/  IMAD R20, R23, R20, R15 ;  /* 0x0000001417147224 */ /* 0x008fc400078e020f */
[----:B-1----:R-:W-:Y:S02]  /*8b40*/  IMAD R21, R21, R18, R22 ;  /* 0x0000001215157224 */ /* 0x002fe400078e0216 */
[----:B------:R-:W-:-:S03]  /*8b50*/  IMAD.MOV.U32 R4, RZ, RZ, 0x1 ;  /* 0x00000001ff047424 */ /* 0x000fc600078e00ff */
[----:B------:R-:W-:Y:S02]  /*8b60*/  SEL R13, R21, R20, !P2 ;  /* 0x00000014150d7207 */ /* 0x000fe40005000000 */
[----:B------:R-:W-:-:S07]  /*8b70*/  SEL R20, R20, R21, !P2 ;  /* 0x0000001514147207 */ /* 0x000fce0005000000 */
.L_x_206:
[----:B------:R-:W-:-:S13]  /*8b80*/  LOP3.LUT P0, RZ, R4, 0xff, RZ, 0xc0, !PT ;  /* 0x000000ff04ff7812 */ /* 0x000fda000780c0ff */
[----:B------:R-:W-:Y:S05]  /*8b90*/  @P0 BRA `(.L_x_209) ;  /* 0xffffffe800ec0947 */ /* 0x000fea000383ffff */
.L_x_153:
[----:B------:R-:W-:-:S13]  /*8ba0*/  ELECT P0, URZ, PT ;  /* 0x00000000003f782f */ /* 0x000fda0003800000 */
[----:B------:R-:W-:Y:S05]  /*8bb0*/  @!P0 BRA `(.L_x_14) ;  /* 0x00000010005c8947 */ /* 0x000fea0003800000 */
[----:B------:R-:W-:-:S04]  /*8bc0*/  LOP3.LUT R19, R19, 0x2, RZ, 0xfc, !PT ;  /* 0x0000000213137812 */ /* 0x000fc800078efcff */
[----:B------:R-:W-:-:S13]  /*8bd0*/  ISETP.NE.AND P1, PT, R19, 0x3, PT ;  /* 0x000000031300780c */ /* 0x000fda0003f25270 */
[----:B------:R-:W-:Y:S05]  /*8be0*/  @!P1 BRA `(.L_x_210) ;  /* 0x0000000000049947 */ /* 0x000fea0003800000 */
[----:B-1----:R-:W-:Y:S01]  /*8bf0*/  BPT.TRAP 0x1 ;  /* 0x000000040000795c */ /* 0x002fe20000300000 */
.L_x_210:
[----:B-1----:R-:W-:Y:S01]  /*8c00*/  IMAD.U32 R3, RZ, RZ, UR37 ;  /* 0x00000025ff037e24 */ /* 0x002fe2000f8e00ff */
[----:B------:R-:W-:Y:S01]  /*8c10*/  MOV R0, 0x400 ;  /* 0x0000040000007802 */ /* 0x000fe20000000f00 */
[----:B------:R-:W-:-:S03]  /*8c20*/  IMAD.MOV.U32 R2, RZ, RZ, 0x1 ;  /* 0x00000001ff027424 */ /* 0x000fc600078e00ff */
[----:B------:R-:W-:Y:S02]  /*8c30*/  LEA R0, R3, R0, 0x18 ;  /* 0x0000000003007211 */ /* 0x000fe400078ec0ff */
[----:B------:R-:W-:-:S04]  /*8c40*/  SHF.L.U32 R3, R2, 0x1f, RZ ;  /* 0x0000001f02037819 */ /* 0x000fc800000006ff */
[----:B------:R-:W1:Y:S02]  /*8c50*/  SYNCS.PHASECHK.TRANS64.TRYWAIT P0, [R0+URZ+0x60], R3 ;  /* 0x00006003000075a7 */ /* 0x000e64000800017f */
[----:B-1----:R-:W-:Y:S05]  /*8c60*/  @!P0 BRA `(.L_x_211) ;  /* 0x0000001400e08947 */ /* 0x002fea0003800000 */
.L_x_252:
[----:B------:R-:W-:Y:S05]  /*8c70*/  @!P1 BRA `(.L_x_212) ;  /* 0x0000000000049947 */ /* 0x000fea0003800000 */
[----:B------:R-:W-:Y:S01]  /*8c80*/  BPT.TRAP 0x1 ;  /* 0x000000040000795c */ /* 0x000fe20000300000 */
.L_x_212:
[----:B------:R-:W1:Y:S02]  /*8c90*/  SYNCS.PHASECHK.TRANS64.TRYWAIT P0, [R0+URZ+0x68], R3 ;  /* 0x00006803000075a7 */ /* 0x000e64000800017f */
[----:B-1----:R-:W-:Y:S05]  /*8ca0*/  @!P0 BRA `(.L_x_213) ;  /* 0x0000001400e48947 */ /* 0x002fea0003800000 */
.L_x_253:
[----:B------:R-:W-:Y:S05]  /*8cb0*/  @!P1 BRA `(.L_x_214) ;  /* 0x0000000000049947 */ /* 0x000fea0003800000 */
[----:B------:R-:W-:Y:S01]  /*8cc0*/  BPT.TRAP 0x1 ;  /* 0x000000040000795c */ /* 0x000fe20000300000 */
.L_x_214:
[----:B------:R-:W1:Y:S02]  /*8cd0*/  SYNCS.PHASECHK.TRANS64.TRYWAIT P0, [R0+URZ+0x70], R3 ;  /* 0x00007003000075a7 */ /* 0x000e64000800017f */
[----:B-1----:R-:W-:Y:S05]  /*8ce0*/  @!P0 BRA `(.L_x_215) ;  /* 0x0000001400e88947 */ /* 0x002fea0003800000 */
.L_x_254:
[----:B------:R-:W-:Y:S05]  /*8cf0*/  @!P1 BRA `(.L_x_216) ;  /* 0x0000000000049947 */ /* 0x000fea0003800000 */
[----:B------:R-:W-:Y:S01]  /*8d00*/  BPT.TRAP 0x1 ;  /* 0x000000040000795c */ /* 0x000fe20000300000 */
.L_x_216:
[----:B------:R-:W-:-:S05]  /*8d10*/  IMAD.MOV.U32 R3, RZ, RZ, 0x1 ;  /* 0x00000001ff037424 */ /* 0x000fca00078e00ff */
[----:B------:R-:W-:-:S07]  /*8d20*/  SHF.L.U32 R3, R3, 0x1f, RZ ;  /* 0x0000001f03037819 */ /* 0x000fce00000006ff */
.L_x_217:
[----:B------:R1:W1:Y:S02]  /*8d30*/  SYNCS.PHASECHK.TRANS64.TRYWAIT P0, [R0+URZ+0x78], R3 ;  /* 0x00007803000075a7 */ /* 0x000264000800017f */
[----:B-1----:R-:W-:Y:S05]  /*8d40*/  @!P0 NANOSLEEP.SYNCS 0x989680 ;  /* 0x009896800000895d */ /* 0x002fea0003900000 */
[----:B------:R-:W1:Y:S02]  /*8d50*/  @!P0 SYNCS.PHASECHK.TRANS64 P0, [R0+URZ+0x78], R3 ;  /* 0x00007803000085a7 */ /* 0x000e64000800007f */
[----:B-1----:R-:W-:Y:S05]  /*8d60*/  @P0 BRA `(.L_x_14) ;  /* 0x0000000c00f00947 */ /* 0x002fea0003800000 */
[----:B------:R-:W-:Y:S05]  /*8d70*/  BRA `(.L_x_217) ;  /* 0xfffffffc00ec7947 */ /* 0x000fea000383ffff */
.L_x_148:
[----:B------:R-:W-:Y:S01]  /*8d80*/  LOP3.LUT P0, RZ, R8, 0xff, RZ, 0xc0, !PT ;  /* 0x000000ff08ff7812 */ /* 0x000fe2000780c0ff */
[----:B------:R-:W-:Y:S01]  /*8d90*/  IMAD.MOV.U32 R10, RZ, RZ, 0x1 ;  /* 0x00000001ff0a7424 */ /* 0x000fe200078e00ff */
[----:B------:R-:W-:-:S11]  /*8da0*/  MOV R9, RZ ;  /* 0x000000ff00097202 */ /* 0x000fd60000000f00 */
[----:B------:R-:W-:Y:S05]  /*8db0*/  @!P0 BRA `(.L_x_218) ;  /* 0x0000000c00288947 */ /* 0x000fea0003800000 */
[----:B------:R-:W2:Y:S01]  /*8dc0*/  LDC R0, c[0x0][0x28c] ;  /* 0x0000a300ff007b82 */ /* 0x000ea20000000800 */
[----:B------:R-:W-:Y:S01]  /*8dd0*/  ULDC UR7, c[0x0][0x900] ;  /* 0x0002400000077ab9 */ /* 0x000fe20000000800 */
[----:B------:R-:W-:Y:S01]  /*8de0*/  UMOV UR8, 0xffffffff ;  /* 0xffffffff00087882 */ /* 0x000fe20000000000 */
[----:B------:R-:W-:Y:S01]  /*8df0*/  BSSY B0, `(.L_x_218) ;  /* 0x00000c6000007945 */ /* 0x000fe20003800000 */
[----:B-1----:R-:W-:Y:S01]  /*8e00*/  USHF.L.U32 UR4, UR37, 0x6, URZ ;  /* 0x0000000625047899 */ /* 0x002fe2000800063f */
[----:B------:R-:W-:Y:S01]  /*8e10*/  LOP3.LUT R11, R22, 0x2, RZ, 0xfc, !PT ;  /* 0x00000002160b7812 */ /* 0x000fe200078efcff */
[----:B------:R-:W-:Y:S01]  /*8e20*/  USHF.L.U32 UR5, UR37, 0xc, URZ ;  /* 0x0000000c25057899 */ /* 0x000fe2000800063f */
[----:B------:R-:W-:Y:S01]  /*8e30*/  IMAD.MOV.U32 R10, RZ, RZ, 0x1 ;  /* 0x00000001ff0a7424 */ /* 0x000fe200078e00ff */
[----:B------:R-:W-:Y:S01]  /*8e40*/  USHF.L.U32 UR8, UR8, UR7, URZ ;  /* 0x0000000708087299 */ /* 0x000fe2000800063f */
[----:B------:R-:W-:Y:S01]  /*8e50*/  IMAD.MOV.U32 R9, RZ, RZ, RZ ;  /* 0x000000ffff097224 */ /* 0x000fe200078e00ff */
[----:B------:R-:W-:Y:S01]  /*8e60*/  ULDC UR6, c[0x0][0x8a8] ;  /* 0x00022a0000067ab9 */ /* 0x000fe20000000800 */
[----:B------:R-:W-:Y:S01]  /*8e70*/  UMOV UR9, 0x1 ;  /* 0x0000000100097882 */ /* 0x000fe20000000000 */
[----:B------:R-:W-:-:S02]  /*8e80*/  ULOP3.LUT UR4, UR4, 0x40, URZ, 0xc0, !UPT ;  /* 0x0000004004047892 */ /* 0x000fc4000f8ec03f */
[----:B------:R-:W-:Y:S02]  /*8e90*/  ULOP3.LUT UR5, UR5, 0x1000, URZ, 0xc0, !UPT ;  /* 0x0000100005057892 */ /* 0x000fe4000f8ec03f */
[----:B------:R-:W-:Y:S02]  /*8ea0*/  UIADD3 UR17, UR6, -0x1, URZ ;  /* 0xffffffff06117890 */ /* 0x000fe4000fffe03f */
[----:B------:R-:W-:Y:S02]  /*8eb0*/  USHF.L.U32 UR19, UR9, UR7, URZ ;  /* 0x0000000709137299 */ /* 0x000fe4000800063f */
[----:B------:R-:W-:Y:S01]  /*8ec0*/  ULOP3.LUT UR18, URZ, UR8, URZ, 0x33, !UPT ;  /* 0x000000083f127292 */ /* 0x000fe2000f8e333f */
[----:B------:R-:W-:Y:S01]  /*8ed0*/  ULDC.64 UR22, c[0x0][0x198] ;  /* 0x0000660000167ab9 */ /* 0x000fe20000000a00 */
[----:B--2---:R-:W-:-:S05]  /*8ee0*/  VIADD R0, R0, 0x3f ;  /* 0x0000003f00007836 */ /* 0x004fca0000000000 */
[----:B------:R-:W-:-:S04]  /*8ef0*/  SHF.R.S32.HI R3, RZ, 0x1f, R0 ;  /* 0x0000001fff037819 */ /* 0x000fc80000011400 */
[----:B------:R-:W-:Y:S01]  /*8f00*/  LEA.HI R3, R3, R0, RZ, 0x6 ;  /* 0x0000000003037211 */ /* 0x000fe200078f30ff */
[----:B------:R-:W-:-:S03]  /*8f10*/  IMAD.MOV.U32 R0, RZ, RZ, 0x1 ;  /* 0x00000001ff007424 */ /* 0x000fc600078e00ff */
[--C-:B------:R-:W-:Y:S02]  /*8f20*/  SHF.R.S32.HI R8, RZ, 0x6, R3.reuse ;  /* 0x00000006ff087819 */ /* 0x100fe40000011403 */
[----:B------:R-:W-:-:S03]  /*8f30*/  PRMT R3, R0, 0x7610, R3 ;  /* 0x0000761000037816 */ /* 0x000fc60000000003 */
[----:B------:R-:W-:-:S07]  /*8f40*/  VIADD R0, R8, 0x1 ;  /* 0x0000000108007836 */ /* 0x000fce0000000000 */
.L_x_229:
[----:B------:R-:W-:-:S03]  /*8f50*/  UMOV UR6, 0xffffffff ;  /* 0xffffffff00067882 */ /* 0x000fc60000000000 */
[----:B------:R-:W-:Y:S05]  /*8f60*/  BRA.DIV UR6, `(.L_x_219) ;  /* 0x00000016065c7947 */ /* 0x000fea000b800000 */
[----:B------:R-:W-:-:S13]  /*8f70*/  ELECT P6, URZ, PT ;  /* 0x00000000003f782f */ /* 0x000fda00038c0000 */
.L_x_257:
[----:B------:R-:W1:Y:S01]  /*8f80*/  LDC R4, c[0x0][0x28c] ;  /* 0x0000a300ff047b82 */ /* 0x000e620000000800 */
[----:B------:R-:W-:Y:S01]  /*8f90*/  BSSY B1, `(.L_x_220) ;  /* 0x0000038000017945 */ /* 0x000fe20003800000 */
[----:B-1----:R-:W-:-:S13]  /*8fa0*/  ISETP.LT.OR P6, PT, R4, 0x1, !P6 ;  /* 0x000000010400780c */ /* 0x002fda00077c1670 */
[----:B------:R-:W-:Y:S05]  /*8fb0*/  @P6 BRA `(.L_x_221) ;  /* 0x0000000000d46947 */ /* 0x000fea0003800000 */
[----:B------:R-:W-:Y:S01]  /*8fc0*/  LEA R15, R13, UR4, 0x7 ;  /* 0x000000040d0f7c11 */ /* 0x000fe2000f8e38ff */
[----:B------:R-:W-:Y:S01]  /*8fd0*/  IMAD.SHL.U32 R20, R20, 0x100, RZ ;  /* 0x0000010014147824 */ /* 0x000fe200078e00ff */
[----:B------:R-:W-:Y:S01]  /*8fe0*/  MOV R6, R9 ;  /* 0x0000000900067202 */ /* 0x000fe20000000f00 */
[----:B------:R-:W-:Y:S02]  /*8ff0*/  IMAD.MOV.U32 R21, RZ, RZ, RZ ;  /* 0x000000ffff157224 */ /* 0x000fe400078e00ff */
[----:B------:R-:W-:Y:S02]  /*9000*/  IMAD.MOV.U32 R4, RZ, RZ, R0 ;  /* 0x000000ffff047224 */ /* 0x000fe400078e0000 */
[----:B------:R-:W-:-:S07]  /*9010*/  IMAD.MOV.U32 R5, RZ, RZ, R10 ;  /* 0x000000ffff057224 */ /* 0x000fce00078e000a */
.L_x_224:
[----:B------:R-:W1:Y:S01]  /*9020*/  S2R R14, SR_CgaCtaId ;  /* 0x00000000000e7919 */ /* 0x000e620000008800 */
[----:B------:R-:W-:Y:S02]  /*9030*/  MOV R7, 0x400 ;  /* 0x0000040000077802 */ /* 0x000fe40000000f00 */
[----:B------:R-:W-:-:S13]  /*9040*/  LOP3.LUT P1, RZ, R18, 0x7f, RZ, 0xc0, !PT ;  /* 0x0000007f12ff7812 */ /* 0x000fda000782c0ff */
[----:B------:R-:W2:Y:S01]  /*9050*/  @!P1 LDC R13, c[0x0][0x500] ;  /* 0x00014000ff0d9b82 */ /* 0x000ea20000000800 */
[----:B-1----:R-:W-:Y:S02]  /*9060*/  LEA R19, R14, R7, 0x18 ;  /* 0x000000070e137211 */ /* 0x002fe400078ec0ff */
[----:B------:R-:W-:-:S03]  /*9070*/  SHF.L.U32 R7, R5, 0x1f, RZ ;  /* 0x0000001f05077819 */ /* 0x000fc600000006ff */
[----:B------:R-:W-:-:S04]  /*9080*/  IMAD R14, R6, 0x8, R19 ;  /* 0x00000008060e7824 */ /* 0x000fc800078e0213 */
[----:B------:R-:W1:Y:S02]  /*9090*/  SYNCS.PHASECHK.TRANS64.TRYWAIT P0, [R14+URZ+0x20], R7 ;  /* 0x000020070e0075a7 */ /* 0x000e64000800017f */
[----:B-12---:R-:W-:Y:S05]  /*90a0*/  @!P0 BRA `(.L_x_222) ;  /* 0x00000014002c8947 */ /* 0x006fea0003800000 */
.L_x_258:
[----:B-1----:R-:W-:Y:S01]  /*90b0*/  PRMT R7, R11, 0x9910, RZ ;  /* 0x000099100b077816 */ /* 0x002fe200000000ff */
[----:B------:R1:W-:Y:S03]  /*90c0*/  @!P1 SYNCS.ARRIVE.TRANS64 RZ, [R14+URZ], R13 ;  /* 0x0000000d0eff99a7 */ /* 0x0003e6000800003f */
[----:B------:R-:W-:-:S13]  /*90d0*/  ISETP.NE.AND P0, PT, R7, 0x2, PT ;  /* 0x000000020700780c */ /* 0x000fda0003f05270 */
[----:B-1----:R-:W-:Y:S05]  /*90e0*/  @P0 BRA `(.L_x_223) ;  /* 0x0000000000040947 */ /* 0x002fea0003800000 */
[----:B------:R-:W-:Y:S01]  /*90f0*/  BPT.TRAP 0x1 ;  /* 0x000000040000795c */ /* 0x000fe20000300000 */
.L_x_223:
[C---:B------:R-:W-:Y:S01]  /*9100*/  LEA R7, R6.reuse, UR5, 0xd ;  /* 0x0000000506077c11 */ /* 0x040fe2000f8e68ff */
[--C-:B------:R-:W-:Y:S01]  /*9110*/  IMAD R13, R6, 0x8000, R19.reuse ;  /* 0x00008000060d7824 */ /* 0x100fe200078e0213 */
[----:B------:R-:W-:Y:S01]  /*9120*/  R2UR UR9, R14 ;  /* 0x000000000e0972ca */ /* 0x000fe200000e0000 */
[----:B------:R-:W-:Y:S01]  /*9130*/  VIADD R4, R4, 0xffffffff ;  /* 0xffffffff04047836 */ /* 0x000fe20000000000 */
[----:B------:R-:W-:Y:S01]  /*9140*/  UIADD3 UR6, UP0, UR22, 0xf0, URZ ;  /* 0x000000f016067890 */ /* 0x000fe2000ff1e03f */
[----:B------:R-:W-:Y:S01]  /*9150*/  IMAD R7, R7, 0x2, R19 ;  /* 0x0000000207077824 */ /* 0x000fe200078e0213 */
[----:B------:R-:W-:Y:S01]  /*9160*/  R2UR UR7, R13 ;  /* 0x000000000d0772ca */ /* 0x000fe200000e0000 */
[----:B------:R-:W-:Y:S01]  /*9170*/  UIADD3 UR24, UP1, UR22, 0x1f0, URZ ;  /* 0x000001f016187890 */ /* 0x000fe2000ff3e03f */
[----:B------:R-:W-:Y:S01]  /*9180*/  R2UR UR11, R20 ;  /* 0x00000000140b72ca */ /* 0x000fe200000e0000 */
[----:B------:R-:W-:Y:S01]  /*9190*/  VIADD R6, R6, 0x1 ;  /* 0x0000000106067836 */ /* 0x000fe20000000000 */
[----:B------:R-:W-:Y:S01]  /*91a0*/  R2UR UR8, R7 ;  /* 0x00000000070872ca */ /* 0x000fe200000e0000 */
[----:B------:R-:W-:Y:S01]  /*91b0*/  UIADD3.X UR25, URZ, UR23, URZ, UP1, !UPT ;  /* 0x000000173f197290 */ /* 0x000fe20008ffe43f */
[----:B------:R-:W-:Y:S01]  /*91c0*/  R2UR UR10, R21 ;  /* 0x00000000150a72ca */ /* 0x000fe200000e0000 */
[----:B------:R-:W-:Y:S01]  /*91d0*/  UMOV UR14, 0x0 ;  /* 0x00000000000e7882 */ /* 0x000fe20000000000 */
[----:B------:R-:W-:Y:S01]  /*91e0*/  R2UR UR12, R12 ;  /* 0x000000000c0c72ca */ /* 0x000fe200000e0000 */
[----:B------:R-:W-:Y:S01]  /*91f0*/  UMOV UR15, 0x10000000 ;  /* 0x10000000000f7882 */ /* 0x000fe20000000000 */
[----:B------:R-:W-:Y:S01]  /*9200*/  R2UR UR20, R15 ;  /* 0x000000000f1472ca */ /* 0x000fe200000e0000 */
[----:B------:R-:W-:Y:S01]  /*9210*/  UMOV UR21, 0x30000 ;  /* 0x0003000000157882 */ /* 0x000fe20000000000 */
[----:B------:R-:W-:Y:S01]  /*9220*/  ISETP.GT.AND P1, PT, R4, 0x1, PT ;  /* 0x000000010400780c */ /* 0x000fe20003f24270 */
[----:B------:R-:W-:Y:S01]  /*9230*/  UIADD3 UR13, UR7, 0x8400, URZ ;  /* 0x00008400070d7890 */ /* 0x000fe2000fffe03f */
[----:B------:R-:W-:Y:S01]  /*9240*/  ISETP.NE.AND P0, PT, R6, 0x4, PT ;  /* 0x000000040600780c */ /* 0x000fe20003f05270 */
[----:B------:R-:W-:Y:S01]  /*9250*/  UIADD3.X UR7, URZ, UR23, URZ, UP0, !UPT ;  /* 0x000000173f077290 */ /* 0x000fe200087fe43f */
[----:B------:R-:W-:Y:S01]  /*9260*/  VIADD R21, R21, 0x40 ;  /* 0x0000004015157836 */ /* 0x000fe20000000000 */
[----:B------:R-:W-:Y:S01]  /*9270*/  UIADD3 UR16, UR8, 0x28400, URZ ;  /* 0x0002840008107890 */ /* 0x000fe2000fffe03f */
[----:B------:R-:W-:-:S02]  /*9280*/  SEL R14, RZ, 0x1, P0 ;  /* 0x00000001ff0e7807 */ /* 0x000fc40000000000 */
[----:B------:R-:W-:Y:S01]  /*9290*/  UMOV UR8, UR13 ;  /* 0x0000000d00087c82 */ /* 0x000fe20008000000 */
[----:B------:R-:W-:Y:S02]  /*92a0*/  SEL R6, R6, RZ, P0 ;  /* 0x000000ff06067207 */ /* 0x000fe40000000000 */
[----:B------:R-:W-:Y:S01]  /*92b0*/  LOP3.LUT R5, R5, R14, RZ, 0x3c, !PT ;  /* 0x0000000e05057212 */ /* 0x000fe200078e3cff */
[----:B------:R1:W-:Y:S02]  /*92c0*/  UTMALDG.3D [UR8], [UR6], desc[UR14] ;  /* 0x00000e08060075b4 */ /* 0x0003e40008011000 */
[----:B-1----:R-:W-:Y:S01]  /*92d0*/  UMOV UR8, UR16 ;  /* 0x0000001000087c82 */ /* 0x002fe20008000000 */
[----:B------:R-:W-:Y:S02]  /*92e0*/  UMOV UR11, UR20 ;  /* 0x00000014000b7c82 */ /* 0x000fe40008000000 */
[----:B------:R1:W-:Y:S02]  /*92f0*/  UTMALDG.3D.MULTICAST [UR8], [UR24], UR21, desc[UR14] ;  /* 0x00000e08180073b4 */ /* 0x0003e40008011815 */
[----:B-1----:R-:W-:Y:S05]  /*9300*/  @P1 BRA `(.L_x_224) ;  /* 0xfffffffc00441947 */ /* 0x002fea000383ffff */
.L_x_221:
[----:B------:R-:W-:Y:S05]  /*9310*/  BSYNC B1 ;  /* 0x0000000000017941 */ /* 0x000fea0003800000 */
.L_x_220:
[----:B------:R-:W-:Y:S01]  /*9320*/  LOP3.LUT P1, RZ, R3, 0xff, RZ, 0xc0, !PT ;  /* 0x000000ff03ff7812 */ /* 0x000fe2000782c0ff */
[----:B------:R-:W-:Y:S01]  /*9330*/  IMAD.IADD R9, R8, 0x1, R9 ;  /* 0x0000000108097824 */ /* 0x000fe200078e0209 */
[----:B------:R-:W-:Y:S01]  /*9340*/  IADD3 R16, P2, R16, UR40, RZ ;  /* 0x0000002810107c10 */ /* 0x000fe2000ff5e0ff */
[----:B------:R-:W-:Y:S01]  /*9350*/  ULDC.64 UR6, c[0x0][0x8f8] ;  /* 0x00023e0000067ab9 */ /* 0x000fe20000000a00 */
[----:B------:R-:W-:Y:S01]  /*9360*/  BSSY B1, `(.L_x_225) ;  /* 0x000006c000017945 */ /* 0x000fe20003800000 */
[----:B------:R-:W-:Y:S01]  /*9370*/  IMAD.MOV.U32 R20, RZ, RZ, -0x1 ;  /* 0xffffffffff147424 */ /* 0x000fe200078e00ff */
[----:B------:R-:W-:Y:S01]  /*9380*/  SHF.R.U32.HI R3, RZ, 0x2, R9 ;  /* 0x00000002ff037819 */ /* 0x000fe20000011609 */
[----:B------:R-:W-:Y:S01]  /*9390*/  IMAD.MOV.U32 R13, RZ, RZ, -0x1 ;  /* 0xffffffffff0d7424 */ /* 0x000fe200078e00ff */
[----:B------:R-:W-:Y:S02]  /*93a0*/  ISETP.GT.U32.AND P0, PT, R9, 0x3, PT ;  /* 0x000000030900780c */ /* 0x000fe40003f04070 */
[----:B------:R-:W-:-:S02]  /*93b0*/  LOP3.LUT R3, R3, 0x1, RZ, 0xc0, !PT ;  /* 0x0000000103037812 */ /* 0x000fc400078ec0ff */
[----:B------:R-:W-:Y:S01]  /*93c0*/  ISETP.LT.U32.AND P0, PT, R8, 0x4, P0 ;  /* 0x000000040800780c */ /* 0x000fe20000701070 */
[----:B------:R-:W1:Y:S01]  /*93d0*/  @P1 S2R R5, SR_CgaCtaId ;  /* 0x0000000000051919 */ /* 0x000e620000008800 */
[----:B------:R-:W-:Y:S02]  /*93e0*/  @P1 MOV R4, 0x400 ;  /* 0x0000040000041802 */ /* 0x000fe40000000f00 */
[----:B------:R-:W-:Y:S02]  /*93f0*/  IADD3.X R17, R17, UR38, RZ, P2, !PT ;  /* 0x0000002611117c10 */ /* 0x000fe400097fe4ff */
[----:B------:R-:W-:Y:S02]  /*9400*/  ISETP.GE.U32.AND P2, PT, R16, UR6, PT ;  /* 0x0000000610007c0c */ /* 0x000fe4000bf46070 */
[----:B------:R-:W-:Y:S02]  /*9410*/  MOV R12, 0xffffffff ;  /* 0xffffffff000c7802 */ /* 0x000fe40000000f00 */
[----:B------:R-:W-:-:S02]  /*9420*/  LOP3.LUT R9, R9, 0x3, RZ, 0xc0, !PT ;  /* 0x0000000309097812 */ /* 0x000fc400078ec0ff */
[----:B-1----:R-:W-:-:S04]  /*9430*/  @P1 LEA R4, R5, R4, 0x18 ;  /* 0x0000000405041211 */ /* 0x002fc800078ec0ff */
[----:B------:R1:W-:Y:S01]  /*9440*/  @P1 SYNCS.ARRIVE.TRANS64.A1T0 RZ, [R4+URZ+0x88], RZ ;  /* 0x000088ff04ff19a7 */ /* 0x0003e2000810003f */
[----:B------:R-:W-:Y:S02]  /*9450*/  ISETP.NE.U32.AND P1, PT, R3, 0x1, PT ;  /* 0x000000010300780c */ /* 0x000fe40003f25070 */
[----:B------:R-:W-:Y:S02]  /*9460*/  SEL R3, RZ, 0x1, !P0 ;  /* 0x00000001ff037807 */ /* 0x000fe40004000000 */
[----:B------:R-:W-:Y:S02]  /*9470*/  ISETP.GE.U32.AND.EX P0, PT, R17, UR7, PT, P2 ;  /* 0x0000000711007c0c */ /* 0x000fe4000bf06120 */
[----:B------:R-:W-:-:S04]  /*9480*/  ISETP.GT.U32.AND P1, PT, R8, 0x3, !P1 ;  /* 0x000000030800780c */ /* 0x000fc80004f24070 */
[----:B-1----:R-:W-:-:S04]  /*9490*/  SEL R4, RZ, 0x1, !P1 ;  /* 0x00000001ff047807 */ /* 0x002fc80004800000 */
[--C-:B------:R-:W-:Y:S02]  /*94a0*/  LOP3.LUT R10, R4, R10, R3.reuse, 0x96, !PT ;  /* 0x0000000a040a7212 */ /* 0x100fe400078e9603 */
[----:B------:R-:W-:Y:S02]  /*94b0*/  PRMT R4, RZ, 0x7610, R4 ;  /* 0x00007610ff047816 */ /* 0x000fe40000000004 */
[----:B------:R-:W-:Y:S01]  /*94c0*/  PRMT R3, RZ, 0x7610, R3 ;  /* 0x00007610ff037816 */ /* 0x000fe20000000003 */
[----:B------:R-:W-:Y:S06]  /*94d0*/  @P0 BRA `(.L_x_226) ;  /* 0x0000000400500947 */ /* 0x000fec0003800000 */
[----:B------:R-:W1:Y:S01]  /*94e0*/  S2R R13, SR_CTAID.X ;  /* 0x00000000000d7919 */ /* 0x000e620000002500 */
[----:B------:R-:W-:Y:S01]  /*94f0*/  ULDC.64 UR6, c[0x0][0x8d0] ;  /* 0x0002340000067ab9 */ /* 0x000fe20000000a00 */
[----:B------:R-:W2:Y:S01]  /*9500*/  LDC R20, c[0x0][0x144] ;  /* 0x00005100ff147b82 */ /* 0x000ea20000000800 */
[----:B------:R-:W-:Y:S01]  /*9510*/  ISETP.NE.U32.AND P0, PT, RZ, UR6, PT ;  /* 0x00000006ff007c0c */ /* 0x000fe2000bf05070 */
[----:B------:R-:W3:Y:S01]  /*9520*/  S2R R12, SR_CTAID.Y ;  /* 0x00000000000c7919 */ /* 0x000ee20000002600 */
[----:B------:R-:W-:Y:S01]  /*9530*/  ULDC UR8, c[0x0][0x150] ;  /* 0x0000540000087ab9 */ /* 0x000fe20000000800 */
[----:B------:R-:W-:Y:S01]  /*9540*/  ULDC UR9, c[0x0][0x8d8] ;  /* 0x0002360000097ab9 */ /* 0x000fe20000000800 */
[----:B------:R-:W-:Y:S01]  /*9550*/  ISETP.NE.AND.EX P0, PT, RZ, UR7, PT, P0 ;  /* 0x00000007ff007c0c */ /* 0x000fe2000bf05300 */
[----:B------:R-:W-:Y:S01]  /*9560*/  IMAD.MOV.U32 R4, RZ, RZ, R16 ;  /* 0x000000ffff047224 */ /* 0x000fe200078e0010 */
[----:B-1----:R-:W-:-:S05]  /*9570*/  I2FP.F32.U32 R5, R13 ;  /* 0x0000000d00057245 */ /* 0x002fca0000201000 */
[----:B------:R-:W-:Y:S01]  /*9580*/  FMUL R19, R5, UR8 ;  /* 0x0000000805137c20 */ /* 0x000fe20008400000 */
[----:B------:R-:W-:-:S05]  /*9590*/  IMAD.MOV.U32 R5, RZ, RZ, R17 ;  /* 0x000000ffff057224 */ /* 0x000fca00078e0011 */
[----:B---3--:R-:W-:Y:S05]  /*95a0*/  @!P0 BRA `(.L_x_227) ;  /* 0x0000000000288947 */ /* 0x008fea0003800000 */
[----:B------:R-:W-:Y:S02]  /*95b0*/  ULDC UR8, c[0x0][0x8dc] ;  /* 0x0002370000087ab9 */ /* 0x000fe40000000800 */
[----:B------:R-:W-:-:S05]  /*95c0*/  IADD3 R5, P0, R16, UR8, RZ ;  /* 0x0000000810057c10 */ /* 0x000fca000ff1e0ff */
[----:B------:R-:W-:-:S04]  /*95d0*/  IMAD.X R15, RZ, RZ, R17, P0 ;  /* 0x000000ffff0f7224 */ /* 0x000fc800000e0611 */
[----:B------:R-:W-:-:S04]  /*95e0*/  IMAD.WIDE.U32 R6, R15, UR6, RZ ;  /* 0x000000060f067c25 */ /* 0x000fc8000f8e00ff */
[----:B------:R-:W-:-:S04]  /*95f0*/  IMAD.WIDE.U32 R6, P0, R5, UR7, R6 ;  /* 0x0000000705067c25 */ /* 0x000fc8000f800006 */
[----:B------:R-:W-:-:S04]  /*9600*/  IMAD.WIDE.U32 R4, R5, UR6, RZ ;  /* 0x0000000605047c25 */ /* 0x000fc8000f8e00ff */
[----:B------:R-:W-:Y:S01]  /*9610*/  IMAD.MOV.U32 R4, RZ, RZ, R7 ;  /* 0x000000ffff047224 */ /* 0x000fe200078e0007 */
[----:B------:R-:W-:Y:S01]  /*9620*/  IADD3 RZ, P1, R5, R6, RZ ;  /* 0x0000000605ff7210 */ /* 0x000fe20007f3e0ff */
[----:B------:R-:W-:-:S04]  /*9630*/  IMAD.X R5, RZ, RZ, RZ, P0 ;  /* 0x000000ffff057224 */ /* 0x000fc800000e06ff */
[----:B------:R-:W-:-:S08]  /*9640*/  IMAD.WIDE.U32.X R4, R15, UR7, R4, P1 ;  /* 0x000000070f047c25 */ /* 0x000fd000088e0404 */
.L_x_227:
[--C-:B------:R-:W-:Y:S01]  /*9650*/  SHF.R.U64 R14, R4, UR9, R5.reuse ;  /* 0x00000009040e7c19 */ /* 0x100fe20008001205 */
[----:B------:R-:W1:Y:S01]  /*9660*/  F2I.U32.TRUNC.NTZ R19, R19 ;  /* 0x0000001300137305 */ /* 0x000e62000020f000 */
[----:B------:R-:W-:Y:S01]  /*9670*/  SHF.R.U32.HI R4, RZ, UR9, R5 ;  /* 0x00000009ff047c19 */ /* 0x000fe20008011605 */
[----:B------:R-:W-:Y:S01]  /*9680*/  ULDC.64 UR6, c[0x0][0x8c8] ;  /* 0x0002320000067ab9 */ /* 0x000fe20000000a00 */
[----:B------:R-:W-:Y:S01]  /*9690*/  IADD3 R7, P0, RZ, -R14, RZ ;  /* 0x8000000eff077210 */ /* 0x000fe20007f1e0ff */
[----:B------:R-:W-:Y:S01]  /*96a0*/  ULDC.64 UR8, c[0x0][0x8e8] ;  /* 0x00023a0000087ab9 */ /* 0x000fe20000000a00 */
[----:B------:R-:W3:Y:S03]  /*96b0*/  LDC R21, c[0x0][0x148] ;  /* 0x00005200ff157b82 */ /* 0x000ee60000000800 */
[----:B------:R-:W-:Y:S01]  /*96c0*/  IMAD.X R4, RZ, RZ, ~R4, P0 ;  /* 0x000000ffff047224 */ /* 0x000fe200000e0e04 */
[----:B------:R-:W-:-:S03]  /*96d0*/  ISETP.NE.U32.AND P0, PT, RZ, UR8, PT ;  /* 0x00000008ff007c0c */ /* 0x000fc6000bf05070 */
[----:B------:R-:W-:Y:S01]  /*96e0*/  IMAD R6, R4, UR6, RZ ;  /* 0x0000000604067c24 */ /* 0x000fe2000f8e02ff */
[----:B------:R-:W-:Y:S01]  /*96f0*/  ISETP.NE.AND.EX P0, PT, RZ, UR9, PT, P0 ;  /* 0x00000009ff007c0c */ /* 0x000fe2000bf05300 */
[----:B------:R-:W-:Y:S01]  /*9700*/  IMAD.WIDE.U32 R4, R7, UR6, R16 ;  /* 0x0000000607047c25 */ /* 0x000fe2000f8e0010 */
[----:B------:R-:W-:-:S03]  /*9710*/  ULDC UR6, c[0x0][0x8c0] ;  /* 0x0002300000067ab9 */ /* 0x000fc60000000800 */
[----:B------:R-:W-:Y:S01]  /*9720*/  IMAD R7, R7, UR7, R6 ;  /* 0x0000000707077c24 */ /* 0x000fe2000f8e0206 */
[----:B------:R-:W-:Y:S01]  /*9730*/  ULDC UR7, c[0x0][0x154] ;  /* 0x0000550000077ab9 */ /* 0x000fe20000000800 */
[----:B-1----:R-:W-:Y:S02]  /*9740*/  IMAD.MOV R6, RZ, RZ, -R19 ;  /* 0x000000ffff067224 */ /* 0x002fe400078e0a13 */
[----:B------:R-:W-:Y:S02]  /*9750*/  IMAD.IADD R5, R5, 0x1, R7 ;  /* 0x0000000105057824 */ /* 0x000fe400078e0207 */
[----:B--2---:R-:W-:Y:S01]  /*9760*/  IMAD R13, R20, R6, R13 ;  /* 0x00000006140d7224 */ /* 0x004fe200078e020d */
[----:B------:R-:W-:Y:S02]  /*9770*/  I2FP.F32.U32 R6, R12 ;  /* 0x0000000c00067245 */ /* 0x000fe40000201000 */
[--C-:B------:R-:W-:Y:S02]  /*9780*/  SHF.R.U64 R15, R4, UR6, R5.reuse ;  /* 0x00000006040f7c19 */ /* 0x100fe40008001205 */
[----:B------:R-:W-:Y:S01]  /*9790*/  SHF.R.U32.HI R4, RZ, UR6, R5 ;  /* 0x00000006ff047c19 */ /* 0x000fe20008011605 */
[----:B------:R-:W-:Y:S01]  /*97a0*/  FMUL R6, R6, UR7 ;  /* 0x0000000706067c20 */ /* 0x000fe20008400000 */
[----:B------:R-:W-:-:S02]  /*97b0*/  ULDC UR6, c[0x0][0x8b0] ;  /* 0x00022c0000067ab9 */ /* 0x000fc40000000800 */
[--C-:B------:R-:W-:Y:S01]  /*97c0*/  SHF.R.U64 R20, R15, UR6, R4.reuse ;  /* 0x000000060f147c19 */ /* 0x100fe20008001204 */
[----:B------:R1:W2:Y:S01]  /*97d0*/  F2I.U32.TRUNC.NTZ R24, R6 ;  /* 0x0000000600187305 */ /* 0x0002a2000020f000 */
[----:B------:R-:W-:Y:S01]  /*97e0*/  SHF.R.U32.HI R5, RZ, UR6, R4 ;  /* 0x00000006ff057c19 */ /* 0x000fe20008011604 */
[----:B------:R-:W-:-:S03]  /*97f0*/  ULDC UR6, c[0x0][0x900] ;  /* 0x0002400000067ab9 */ /* 0x000fc60000000800 */
[--C-:B------:R-:W-:Y:S02]  /*9800*/  SHF.R.U64 R19, R20, UR6, R5.reuse ;  /* 0x0000000614137c19 */ /* 0x100fe40008001205 */
[----:B------:R-:W-:-:S03]  /*9810*/  SHF.R.U32.HI R23, RZ, UR6, R5 ;  /* 0x00000006ff177c19 */ /* 0x000fc60008011605 */
[----:B------:R-:W-:Y:S01]  /*9820*/  IMAD.MOV.U32 R4, RZ, RZ, R19 ;  /* 0x000000ffff047224 */ /* 0x000fe200078e0013 */
[----:B------:R-:W-:Y:S01]  /*9830*/  MOV R5, R23 ;  /* 0x0000001700057202 */ /* 0x000fe20000000f00 */
[----:B-1----:R-:W-:Y:S06]  /*9840*/  @!P0 BRA `(.L_x_228) ;  /* 0x0000000000288947 */ /* 0x002fec0003800000 */
        /* <DEDUP_REMOVED lines=10> */
.L_x_228:
[----:B------:R-:W-:Y:S01]  /*98f0*/  ISETP.NE.AND P0, PT, R2, 0x1, PT ;  /* 0x000000010200780c */ /* 0x000fe20003f05270 */
[----:B------:R-:W-:Y:S01]  /*9900*/  ULDC UR6, c[0x0][0x8f0] ;  /* 0x00023c0000067ab9 */ /* 0x000fe20000000800 */
[----:B------:R-:W-:Y:S01]  /*9910*/  LOP3.LUT R20, R20, UR18, RZ, 0xc0, !PT ;  /* 0x0000001214147c12 */ /* 0x000fe2000f8ec0ff */
[----:B--2---:R-:W-:Y:S01]  /*9920*/  IMAD.MOV R24, RZ, RZ, -R24 ;  /* 0x000000ffff187224 */ /* 0x004fe200078e0a18 */
[----:B------:R-:W-:Y:S01]  /*9930*/  SHF.R.U64 R5, R4, UR6, R5 ;  /* 0x0000000604057c19 */ /* 0x000fe20008001205 */
[----:B------:R-:W-:Y:S01]  /*9940*/  ULDC UR6, c[0x0][0x8e0] ;  /* 0x0002380000067ab9 */ /* 0x000fe20000000800 */
[----:B------:R-:W-:Y:S01]  /*9950*/  LOP3.LUT R6, R15, UR17, RZ, 0xc0, !PT ;  /* 0x000000110f067c12 */ /* 0x000fe2000f8ec0ff */
[----:B------:R-:W-:Y:S02]  /*9960*/  ULDC UR7, c[0x0][0x8b8] ;  /* 0x00022e0000077ab9 */ /* 0x000fe40000000800 */
[----:B------:R-:W-:Y:S02]  /*9970*/  IMAD.MOV R4, RZ, RZ, -R5 ;  /* 0x000000ffff047224 */ /* 0x000fe400078e0a05 */
[----:B------:R-:W-:-:S02]  /*9980*/  IMAD R20, R5, UR19, R20 ;  /* 0x0000001305147c24 */ /* 0x000fc4000f8e0214 */
[----:B---3--:R-:W-:Y:S02]  /*9990*/  @P0 IMAD R13, R21, R24, R12 ;  /* 0x00000018150d0224 */ /* 0x008fe400078e020c */
[----:B------:R-:W-:Y:S01]  /*99a0*/  IMAD R19, R4, UR6, R19 ;  /* 0x0000000604137c24 */ /* 0x000fe2000f8e0213 */
[----:B------:R-:W-:Y:S01]  /*99b0*/  ULDC UR6, c[0x0][0x8a8] ;  /* 0x00022a0000067ab9 */ /* 0x000fe20000000800 */
[----:B------:R-:W-:Y:S02]  /*99c0*/  IMAD R20, R20, UR7, R13 ;  /* 0x0000000714147c24 */ /* 0x000fe4000f8e020d */
[----:B------:R-:W-:Y:S02]  /*99d0*/  IMAD R19, R19, UR6, R6 ;  /* 0x0000000613137c24 */ /* 0x000fe4000f8e0206 */
[----:B------:R-:W-:Y:S02]  /*99e0*/  IMAD.MOV.U32 R4, RZ, RZ, 0x1 ;  /* 0x00000001ff047424 */ /* 0x000fe400078e00ff */
[----:B------:R-:W-:Y:S01]  /*99f0*/  IMAD.MOV.U32 R12, RZ, RZ, R14 ;  /* 0x000000ffff0c7224 */ /* 0x000fe200078e000e */
[----:B------:R-:W-:-:S02]  /*9a00*/  SEL R13, R19, R20, !P0 ;  /* 0x00000014130d7207 */ /* 0x000fc40004000000 */
[----:B------:R-:W-:-:S07]  /*9a10*/  SEL R20, R20, R19, !P0 ;  /* 0x0000001314147207 */ /* 0x000fce0004000000 */
.L_x_226:
[----:B------:R-:W-:Y:S05]  /*9a20*/  BSYNC B1 ;  /* 0x0000000000017941 */ /* 0x000fea0003800000 */
.L_x_225:
[----:B------:R-:W-:-:S13]  /*9a30*/  LOP3.LUT P0, RZ, R4, 0xff, RZ, 0xc0, !PT ;  /* 0x000000ff04ff7812 */ /* 0x000fda000780c0ff */
[----:B------:R-:W-:Y:S05]  /*9a40*/  @P0 BRA `(.L_x_229) ;  /* 0xfffffff400400947 */ /* 0x000fea000383ffff */
[----:B------:R-:W-:Y:S05]  /*9a50*/  BSYNC B0 ;  /* 0x0000000000007941 */ /* 0x000fea0003800000 */
.L_x_218:
[----:B------:R-:W-:-:S03]  /*9a60*/  UMOV UR6, 0xffffffff ;  /* 0xffffffff00067882 */ /* 0x000fc60000000000 */
[----:B------:R-:W-:Y:S05]  /*9a70*/  BRA.DIV UR6, `(.L_x_230) ;  /* 0x0000000a06cc7947 */ /* 0x000fea000b800000 */
[----:B------:R-:W-:-:S13]  /*9a80*/  ELECT P6, URZ, PT ;  /* 0x00000000003f782f */ /* 0x000fda00038c0000 */
.L_x_261:
[----:B------:R-:W-:Y:S05]  /*9a90*/  @!P6 BRA `(.L_x_14) ;  /* 0x0000000000a4e947 */ /* 0x000fea0003800000 */
[----:B------:R-:W-:-:S04]  /*9aa0*/  LOP3.LUT R22, R22, 0x2, RZ, 0xfc, !PT ;  /* 0x0000000216167812 */ /* 0x000fc800078efcff */
[----:B------:R-:W-:-:S13]  /*9ab0*/  ISETP.NE.AND P0, PT, R22, 0x3, PT ;  /* 0x000000031600780c */ /* 0x000fda0003f05270 */
[----:B------:R-:W-:Y:S05]  /*9ac0*/  @!P0 BRA `(.L_x_231) ;  /* 0x0000000000048947 */ /* 0x000fea0003800000 */
[----:B-1----:R-:W-:Y:S01]  /*9ad0*/  BPT.TRAP 0x1 ;  /* 0x000000040000795c */ /* 0x002fe20000300000 */
.L_x_231:
[----:B------:R-:W2:Y:S01]  /*9ae0*/  S2R R3, SR_CgaCtaId ;  /* 0x0000000000037919 */ /* 0x000ea20000008800 */
[----:B------:R-:W-:Y:S02]  /*9af0*/  MOV R0, 0x400 ;  /* 0x0000040000007802 */ /* 0x000fe40000000f00 */
[----:B------:R-:W-:Y:S02]  /*9b00*/  SHF.L.U32 R2, R10, 0x1f, RZ ;  /* 0x0000001f0a027819 */ /* 0x000fe400000006ff */
[----:B--2---:R-:W-:-:S05]  /*9b10*/  LEA R0, R3, R0, 0x18 ;  /* 0x0000000003007211 */ /* 0x004fca00078ec0ff */
[----:B------:R-:W-:-:S04]  /*9b20*/  VIADD R0, R0, 0x20 ;  /* 0x0000002000007836 */ /* 0x000fc80000000000 */
[C---:B------:R-:W-:Y:S01]  /*9b30*/  IMAD R5, R9.reuse, 0x8, R0 ;  /* 0x0000000809057824 */ /* 0x040fe200078e0200 */
[----:B------:R-:W-:-:S03]  /*9b40*/  IADD3 R9, R9, 0x1, RZ ;  /* 0x0000000109097810 */ /* 0x000fc60007ffe0ff */
[----:B------:R-:W2:Y:S01]  /*9b50*/  SYNCS.PHASECHK.TRANS64.TRYWAIT P0, [R5+URZ], R2 ;  /* 0x00000002050075a7 */ /* 0x000ea2000800017f */
[----:B------:R-:W-:-:S04]  /*9b60*/  ISETP.NE.AND P1, PT, R9, 0x4, PT ;  /* 0x000000040900780c */ /* 0x000fc80003f25270 */
[----:B------:R-:W-:Y:S02]  /*9b70*/  SEL R3, RZ, 0x1, P1 ;  /* 0x00000001ff037807 */ /* 0x000fe40000800000 */
[----:B------:R-:W-:Y:S02]  /*9b80*/  SEL R9, R9, RZ, P1 ;  /* 0x000000ff09097207 */ /* 0x000fe40000800000 */
[----:B------:R-:W-:-:S03]  /*9b90*/  LOP3.LUT R10, R10, R3, RZ, 0x3c, !PT ;  /* 0x000000030a0a7212 */ /* 0x000fc600078e3cff */
[----:B------:R-:W-:Y:S01]  /*9ba0*/  IMAD R7, R9, 0x8, R0 ;  /* 0x0000000809077824 */ /* 0x000fe200078e0200 */
[----:B------:R-:W-:Y:S01]  /*9bb0*/  SHF.L.U32 R4, R10, 0x1f, RZ ;  /* 0x0000001f0a047819 */ /* 0x000fe200000006ff */
[----:B--2---:R-:W-:Y:S06]  /*9bc0*/  @!P0 BRA `(.L_x_232) ;  /* 0x0000000800988947 */ /* 0x004fec0003800000 */
.L_x_262:
[----:B------:R-:W3:Y:S01]  /*9bd0*/  SYNCS.PHASECHK.TRANS64.TRYWAIT P0, [R7+URZ], R4 ;  /* 0x00000004070075a7 */ /* 0x000ee2000800017f */
[----:B--2---:R-:W-:-:S05]  /*9be0*/  VIADD R2, R9, 0x1 ;  /* 0x0000000109027836 */ /* 0x004fca0000000000 */
[----:B------:R-:W-:-:S04]  /*9bf0*/  ISETP.NE.AND P1, PT, R2, 0x4, PT ;  /* 0x000000040200780c */ /* 0x000fc80003f25270 */
[----:B------:R-:W-:Y:S02]  /*9c00*/  SEL R3, RZ, 0x1, P1 ;  /* 0x00000001ff037807 */ /* 0x000fe40000800000 */
[----:B------:R-:W-:Y:S02]  /*9c10*/  SEL R9, R2, RZ, P1 ;  /* 0x000000ff02097207 */ /* 0x000fe40000800000 */
[----:B------:R-:W-:-:S03]  /*9c20*/  LOP3.LUT R11, R10, R3, RZ, 0x3c, !PT ;  /* 0x000000030a0b7212 */ /* 0x000fc600078e3cff */
[----:B------:R-:W-:Y:S01]  /*9c30*/  IMAD R6, R9, 0x8, R0 ;  /* 0x0000000809067824 */ /* 0x000fe200078e0200 */
[----:B------:R-:W-:Y:S01]  /*9c40*/  SHF.L.U32 R5, R11, 0x1f, RZ ;  /* 0x0000001f0b057819 */ /* 0x000fe200000006ff */
[----:B---3--:R-:W-:Y:S06]  /*9c50*/  @!P0 BRA `(.L_x_233) ;  /* 0x0000000800888947 */ /* 0x008fec0003800000 */
.L_x_263:
[----:B------:R-:W3:Y:S01]  /*9c60*/  SYNCS.PHASECHK.TRANS64.TRYWAIT P0, [R6+URZ], R5 ;  /* 0x00000005060075a7 */ /* 0x000ee2000800017f */
[----:B------:R-:W-:-:S05]  /*9c70*/  VIADD R2, R9, 0x1 ;  /* 0x0000000109027836 */ /* 0x000fca0000000000 */
[----:B------:R-:W-:-:S04]  /*9c80*/  ISETP.NE.AND P1, PT, R2, 0x4, PT ;  /* 0x000000040200780c */ /* 0x000fc80003f25270 */
[----:B--2---:R-:W-:Y:S02]  /*9c90*/  SEL R4, RZ, 0x1, P1 ;  /* 0x00000001ff047807 */ /* 0x004fe40000800000 */
[----:B------:R-:W-:Y:S02]  /*9ca0*/  SEL R3, R2, RZ, P1 ;  /* 0x000000ff02037207 */ /* 0x000fe40000800000 */
[----:B------:R-:W-:Y:S01]  /*9cb0*/  LOP3.LUT R4, R11, R4, RZ, 0x3c, !PT ;  /* 0x000000040b047212 */ /* 0x000fe200078e3cff */
[----:B---3--:R-:W-:Y:S06]  /*9cc0*/  @!P0 BRA `(.L_x_234) ;  /* 0x0000000800808947 */ /* 0x008fec0003800000 */
.L_x_264:
[----:B------:R-:W-:Y:S01]  /*9cd0*/  IMAD R3, R3, 0x8, R0 ;  /* 0x0000000803037824 */ /* 0x000fe200078e0200 */
[----:B------:R-:W-:-:S07]  /*9ce0*/  SHF.L.U32 R0, R4, 0x1f, RZ ;  /* 0x0000001f04007819 */ /* 0x000fce00000006ff */
.L_x_235:
[----:B---3--:R3:W4:Y:S02]  /*9cf0*/  SYNCS.PHASECHK.TRANS64.TRYWAIT P0, [R3+URZ], R0 ;  /* 0x00000000030075a7 */ /* 0x008724000800017f */
[----:B----4-:R-:W-:Y:S05]  /*9d00*/  @!P0 NANOSLEEP.SYNCS 0x989680 ;  /* 0x009896800000895d */ /* 0x010fea0003900000 */
[----:B------:R-:W4:Y:S02]  /*9d10*/  @!P0 SYNCS.PHASECHK.TRANS64 P0, [R3+URZ], R0 ;  /* 0x00000000030085a7 */ /* 0x000f24000800007f */
[----:B----4-:R-:W-:Y:S05]  /*9d20*/  @!P0 BRA `(.L_x_235) ;  /* 0xfffffffc00f08947 */ /* 0x010fea000383ffff */
.L_x_14:
[----:B-1----:R-:W-:Y:S05]  /*9d30*/  BSYNC B6 ;  /* 0x0000000000067941 */ /* 0x002fea0003800000 */
.L_x_12:
[----:B------:R-:W-:Y:S05]  /*9d40*/  EXIT ;  /* 0x000000000000794d */ /* 0x000fea0003800000 */
.L_x_27:
[----:B----4-:R4:W1:Y:S02]  /*9d50*/  SYNCS.PHASECHK.TRANS64.TRYWAIT P1, [R3+URZ], R0 ;  /* 0x00000000030075a7 */ /* 0x010864000802017f */
[----:B-1----:R-:W-:Y:S05]  /*9d60*/  @!P1 NANOSLEEP.SYNCS 0x989680 ;  /* 0x009896800000995d */ /* 0x002fea0003900000 */
[----:B------:R-:W1:Y:S02]  /*9d70*/  @!P1 SYNCS.PHASECHK.TRANS64 P1, [R3+URZ], R0 ;  /* 0x00000000030095a7 */ /* 0x000e64000802007f */
[----:B-1----:R-:W-:Y:S05]  /*9d80*/  @!P1 BRA `(.L_x_27) ;  /* 0xfffffffc00f09947 */ /* 0x002fea000383ffff */
[----:B------:R-:W-:Y:S05]  /*9d90*/  BRA `(.L_x_26) ;  /* 0xffffff7c00147947 */ /* 0x000fea000383ffff */
.L_x_32:
[----:B---3--:R-:W-:-:S04]  /*9da0*/  IMAD.U32 R5, RZ, RZ, UR7 ;  /* 0x00000007ff057e24 */ /* 0x008fc8000f8e00ff */
[----:B------:R3:W4:Y:S03]  /*9db0*/  SYNCS.PHASECHK.TRANS64.TRYWAIT P1, [R5+URZ], R4 ;  /* 0x00000004050075a7 */ /* 0x000726000802017f */
[----:B----4-:R-:W-:Y:S05]  /*9dc0*/  @!P1 NANOSLEEP.SYNCS 0x989680 ;  /* 0x009896800000995d */ /* 0x010fea0003900000 */
[----:B------:R-:W4:Y:S02]  /*9dd0*/  @!P1 SYNCS.PHASECHK.TRANS64 P1, [R5+URZ], R4 ;  /* 0x00000004050095a7 */ /* 0x000f24000802007f */
[----:B----4-:R-:W-:Y:S05]  /*9de0*/  @!P1 BRA `(.L_x_32) ;  /* 0xfffffffc00ec9947 */ /* 0x010fea000383ffff */
[----:B------:R-:W-:Y:S05]  /*9df0*/  BRA `(.L_x_31) ;  /* 0xffffff8000387947 */ /* 0x000fea000383ffff */
.L_x_53:
[----:B-1----:R-:W-:-:S04]  /*9e00*/  IMAD.U32 R4, RZ, RZ, UR52 ;  /* 0x00000034ff047e24 */ /* 0x002fc8000f8e00ff */
[----:B------:R1:W2:Y:S03]  /*9e10*/  SYNCS.PHASECHK.TRANS64.TRYWAIT P2, [R4+URZ+0x40], R3 ;  /* 0x00004003040075a7 */ /* 0x0002a6000804017f */
[----:B--2---:R-:W-:Y:S05]  /*9e20*/  @!P2 NANOSLEEP.SYNCS 0x989680 ;  /* 0x009896800000a95d */ /* 0x004fea0003900000 */
[----:B------:R-:W2:Y:S02]  /*9e30*/  @!P2 SYNCS.PHASECHK.TRANS64 P2, [R4+URZ+0x40], R3 ;  /* 0x000040030400a5a7 */ /* 0x000ea4000804007f */
[----:B--2---:R-:W-:Y:S05]  /*9e40*/  @!P2 BRA `(.L_x_53) ;  /* 0xfffffffc00eca947 */ /* 0x004fea000383ffff */
[----:B------:R-:W-:Y:S05]  /*9e50*/  BRA `(.L_x_236) ;  /* 0xffffff8c005c7947 */ /* 0x000fea000383ffff */
.L_x_64:
[----:B-1----:R1:W2:Y:S02]  /*9e60*/  SYNCS.PHASECHK.TRANS64.TRYWAIT P3, [R4+URZ+0x40], R5 ;  /* 0x00004005040075a7 */ /* 0x0022a4000806017f */
[----:B--2---:R-:W-:Y:S05]  /*9e70*/  @!P3 NANOSLEEP.SYNCS 0x989680 ;  /* 0x009896800000b95d */ /* 0x004fea0003900000 */
[----:B------:R-:W2:Y:S02]  /*9e80*/  @!P3 SYNCS.PHASECHK.TRANS64 P3, [R4+URZ+0x40], R5 ;  /* 0x000040050400b5a7 */ /* 0x000ea4000806007f */
[----:B--2---:R-:W-:Y:S05]  /*9e90*/  @!P3 BRA `(.L_x_64) ;  /* 0xfffffffc00f0b947 */ /* 0x004fea000383ffff */
[----:B------:R-:W-:Y:S05]  /*9ea0*/  BRA `(.L_x_237) ;  /* 0xffffff94007c7947 */ /* 0x000fea000383ffff */
.L_x_75:
[----:B-1----:R1:W2:Y:S02]  /*9eb0*/  SYNCS.PHASECHK.TRANS64.TRYWAIT P5, [R4+URZ+0x40], R5 ;  /* 0x00004005040075a7 */ /* 0x0022a400080a017f */
[----:B--2---:R-:W-:Y:S05]  /*9ec0*/  @!P5 NANOSLEEP.SYNCS 0x989680 ;  /* 0x009896800000d95d */ /* 0x004fea0003900000 */
[----:B------:R-:W2:Y:S02]  /*9ed0*/  @!P5 SYNCS.PHASECHK.TRANS64 P5, [R4+URZ+0x40], R5 ;  /* 0x000040050400d5a7 */ /* 0x000ea400080a007f */
[----:B--2---:R-:W-:Y:S05]  /*9ee0*/  @!P5 BRA `(.L_x_75) ;  /* 0xfffffffc00f0d947 */ /* 0x004fea000383ffff */
[----:B------:R-:W-:Y:S05]  /*9ef0*/  BRA `(.L_x_238) ;  /* 0xffffff9c00387947 */ /* 0x000fea000383ffff */
.L_x_86:
[----:B-1----:R1:W2:Y:S02]  /*9f00*/  SYNCS.PHASECHK.TRANS64.TRYWAIT P5, [R5+URZ+0x40], R4 ;  /* 0x00004004050075a7 */ /* 0x0022a400080a017f */
[----:B--2---:R-:W-:Y:S05]  /*9f10*/  @!P5 NANOSLEEP.SYNCS 0x989680 ;  /* 0x009896800000d95d */ /* 0x004fea0003900000 */
[----:B------:R-:W2:Y:S02]  /*9f20*/  @!P5 SYNCS.PHASECHK.TRANS64 P5, [R5+URZ+0x40], R4 ;  /* 0x000040040500d5a7 */ /* 0x000ea400080a007f */
[----:B--2---:R-:W-:Y:S05]  /*9f30*/  @!P5 BRA `(.L_x_86) ;  /* 0xfffffffc00f0d947 */ /* 0x004fea000383ffff */
[----:B------:R-:W-:Y:S05]  /*9f40*/  BRA `(.L_x_239) ;  /* 0xffffffa000f87947 */ /* 0x000fea000383ffff */
.L_x_97:
[----:B-1----:R1:W2:Y:S02]  /*9f50*/  SYNCS.PHASECHK.TRANS64.TRYWAIT P5, [R4+URZ+0x40], R5 ;  /* 0x00004005040075a7 */ /* 0x0022a400080a017f */
[----:B--2---:R-:W-:Y:S05]  /*9f60*/  @!P5 NANOSLEEP.SYNCS 0x989680 ;  /* 0x009896800000d95d */ /* 0x004fea0003900000 */
[----:B------:R-:W2:Y:S02]  /*9f70*/  @!P5 SYNCS.PHASECHK.TRANS64 P5, [R4+URZ+0x40], R5 ;  /* 0x000040050400d5a7 */ /* 0x000ea400080a007f */
[----:B--2---:R-:W-:Y:S05]  /*9f80*/  @!P5 BRA `(.L_x_97) ;  /* 0xfffffffc00f0d947 */ /* 0x004fea000383ffff */
[----:B------:R-:W-:Y:S05]  /*9f90*/  BRA `(.L_x_240) ;  /* 0xffffffa800b87947 */ /* 0x000fea000383ffff */
.L_x_108:
[----:B-1----:R1:W2:Y:S02]  /*9fa0*/  SYNCS.PHASECHK.TRANS64.TRYWAIT P5, [R4+URZ+0x40], R5 ;  /* 0x00004005040075a7 */ /* 0x0022a400080a017f */
[----:B--2---:R-:W-:Y:S05]  /*9fb0*/  @!P5 NANOSLEEP.SYNCS 0x989680 ;  /* 0x009896800000d95d */ /* 0x004fea0003900000 */
[----:B------:R-:W2:Y:S02]  /*9fc0*/  @!P5 SYNCS.PHASECHK.TRANS64 P5, [R4+URZ+0x40], R5 ;  /* 0x000040050400d5a7 */ /* 0x000ea400080a007f */
[----:B--2---:R-:W-:Y:S05]  /*9fd0*/  @!P5 BRA `(.L_x_108) ;  /* 0xfffffffc00f0d947 */ /* 0x004fea000383ffff */
[----:B------:R-:W-:Y:S05]  /*9fe0*/  BRA `(.L_x_241) ;  /* 0xffffffb000707947 */ /* 0x000fea000383ffff */
.L_x_119:
[----:B-1----:R1:W2:Y:S02]  /*9ff0*/  SYNCS.PHASECHK.TRANS64.TRYWAIT P5, [R4+URZ+0x40], R5 ;  /* 0x00004005040075a7 */ /* 0x0022a400080a017f */
[----:B--2---:R-:W-:Y:S05]  /*a000*/  @!P5 NANOSLEEP.SYNCS 0x989680 ;  /* 0x009896800000d95d */ /* 0x004fea0003900000 */
[----:B------:R-:W2:Y:S02]  /*a010*/  @!P5 SYNCS.PHASECHK.TRANS64 P5, [R4+URZ+0x40], R5 ;  /* 0x000040050400d5a7 */ /* 0x000ea400080a007f */
[----:B--2---:R-:W-:Y:S05]  /*a020*/  @!P5 BRA `(.L_x_119) ;  /* 0xfffffffc00f0d947 */ /* 0x004fea000383ffff */
[----:B------:R-:W-:Y:S05]  /*a030*/  BRA `(.L_x_242) ;  /* 0xffffffb800287947 */ /* 0x000fea000383ffff */
.L_x_130:
[----:B-1----:R1:W2:Y:S02]  /*a040*/  SYNCS.PHASECHK.TRANS64.TRYWAIT P3, [R4+URZ+0x40], R25 ;  /* 0x00004019040075a7 */ /* 0x0022a4000806017f */
[----:B--2---:R-:W-:Y:S05]  /*a050*/  @!P3 NANOSLEEP.SYNCS 0x989680 ;  /* 0x009896800000b95d */ /* 0x004fea0003900000 */
[----:B------:R-:W2:Y:S02]  /*a060*/  @!P3 SYNCS.PHASECHK.TRANS64 P3, [R4+URZ+0x40], R25 ;  /* 0x000040190400b5a7 */ /* 0x000ea4000806007f */
[----:B--2---:R-:W-:Y:S05]  /*a070*/  @!P3 BRA `(.L_x_130) ;  /* 0xfffffffc00f0b947 */ /* 0x004fea000383ffff */
[----:B------:R-:W-:Y:S05]  /*a080*/  BRA `(.L_x_243) ;  /* 0xffffffbc00d47947 */ /* 0x000fea000383ffff */
.L_x_150:
[----:B-1----:R-:W-:-:S04]  /*a090*/  IMAD.U32 R3, RZ, RZ, UR4 ;  /* 0x00000004ff037e24 */ /* 0x002fc8000f8e00ff */
[----:B------:R1:W2:Y:S03]  /*a0a0*/  SYNCS.PHASECHK.TRANS64.TRYWAIT P0, [R3+URZ+0x88], R0 ;  /* 0x00008800030075a7 */ /* 0x0002a6000800017f */
[----:B--2---:R-:W-:Y:S05]  /*a0b0*/  @!P0 NANOSLEEP.SYNCS 0x989680 ;  /* 0x009896800000895d */ /* 0x004fea0003900000 */
[----:B------:R-:W2:Y:S02]  /*a0c0*/  @!P0 SYNCS.PHASECHK.TRANS64 P0, [R3+URZ+0x88], R0 ;  /* 0x00008800030085a7 */ /* 0x000ea4000800007f */
[----:B--2---:R-:W-:Y:S05]  /*a0d0*/  @!P0 BRA `(.L_x_150) ;  /* 0xfffffffc00ec8947 */ /* 0x004fea000383ffff */
[----:B------:R-:W-:Y:S05]  /*a0e0*/  BRA `(.L_x_149) ;  /* 0xffffffd400347947 */ /* 0x000fea000383ffff */
.L_x_159:
[----:B-1----:R-:W-:-:S04]  /*a0f0*/  IMAD.U32 R5, RZ, RZ, UR13 ;  /* 0x0000000dff057e24 */ /* 0x002fc8000f8e00ff */
[----:B------:R1:W2:Y:S03]  /*a100*/  SYNCS.PHASECHK.TRANS64.TRYWAIT P1, [R5+URZ+0x60], R4 ;  /* 0x00006004050075a7 */ /* 0x0002a6000802017f */
[----:B--2---:R-:W-:Y:S05]  /*a110*/  @!P1 NANOSLEEP.SYNCS 0x989680 ;  /* 0x009896800000995d */ /* 0x004fea0003900000 */
[----:B------:R-:W2:Y:S02]  /*a120*/  @!P1 SYNCS.PHASECHK.TRANS64 P1, [R5+URZ+0x60], R4 ;  /* 0x00006004050095a7 */ /* 0x000ea4000802007f */
[----:B--2---:R-:W-:Y:S05]  /*a130*/  @!P1 BRA `(.L_x_159) ;  /* 0xfffffffc00ec9947 */ /* 0x004fea000383ffff */
[----:B------:R-:W-:Y:S05]  /*a140*/  BRA `(.L_x_244) ;  /* 0xffffffd8001c7947 */ /* 0x000fea000383ffff */
.L_x_165:
[----:B-12---:R-:W-:-:S04]  /*a150*/  MOV R5, UR13 ;  /* 0x0000000d00057c02 */ /* 0x006fc80008000f00 */
[----:B------:R1:W2:Y:S03]  /*a160*/  SYNCS.PHASECHK.TRANS64.TRYWAIT P1, [R5+URZ+0x68], R4 ;  /* 0x00006804050075a7 */ /* 0x0002a6000802017f */
[----:B--2---:R-:W-:Y:S05]  /*a170*/  @!P1 NANOSLEEP.SYNCS 0x989680 ;  /* 0x009896800000995d */ /* 0x004fea0003900000 */
[----:B------:R-:W2:Y:S02]  /*a180*/  @!P1 SYNCS.PHASECHK.TRANS64 P1, [R5+URZ+0x68], R4 ;  /* 0x00006804050095a7 */ /* 0x000ea4000802007f */
[----:B--2---:R-:W-:Y:S05]  /*a190*/  @!P1 BRA `(.L_x_165) ;  /* 0xfffffffc00ec9947 */ /* 0x004fea000383ffff */
[----:B------:R-:W-:Y:S05]  /*a1a0*/  BRA `(.L_x_245) ;  /* 0xffffffd800647947 */ /* 0x000fea000383ffff */
.L_x_171:
[----:B-123--:R-:W-:-:S04]  /*a1b0*/  IMAD.U32 R5, RZ, RZ, UR13 ;  /* 0x0000000dff057e24 */ /* 0x00efc8000f8e00ff */
[----:B------:R1:W2:Y:S03]  /*a1c0*/  SYNCS.PHASECHK.TRANS64.TRYWAIT P1, [R5+URZ+0x70], R4 ;  /* 0x00007004050075a7 */ /* 0x0002a6000802017f */
[----:B--2---:R-:W-:Y:S05]  /*a1d0*/  @!P1 NANOSLEEP.SYNCS 0x989680 ;  /* 0x009896800000995d */ /* 0x004fea0003900000 */
[----:B------:R-:W2:Y:S02]  /*a1e0*/  @!P1 SYNCS.PHASECHK.TRANS64 P1, [R5+URZ+0x70], R4 ;  /* 0x00007004050095a7 */ /* 0x000ea4000802007f */
[----:B--2---:R-:W-:Y:S05]  /*a1f0*/  @!P1 BRA `(.L_x_171) ;  /* 0xfffffffc00ec9947 */ /* 0x004fea000383ffff */
[----:B------:R-:W-:Y:S05]  /*a200*/  BRA `(.L_x_246) ;  /* 0xffffffd800b87947 */ /* 0x000fea000383ffff */
.L_x_177:
[----:B-1234-:R-:W-:-:S04]  /*a210*/  IMAD.U32 R5, RZ, RZ, UR13 ;  /* 0x0000000dff057e24 */ /* 0x01efc8000f8e00ff */
[----:B------:R1:W2:Y:S03]  /*a220*/  SYNCS.PHASECHK.TRANS64.TRYWAIT P1, [R5+URZ+0x78], R4 ;  /* 0x00007804050075a7 */ /* 0x0002a6000802017f */
[----:B--2---:R-:W-:Y:S05]  /*a230*/  @!P1 NANOSLEEP.SYNCS 0x989680 ;  /* 0x009896800000995d */ /* 0x004fea0003900000 */
[----:B------:R-:W2:Y:S02]  /*a240*/  @!P1 SYNCS.PHASECHK.TRANS64 P1, [R5+URZ+0x78], R4 ;  /* 0x00007804050095a7 */ /* 0x000ea4000802007f */
[----:B--2---:R-:W-:Y:S05]  /*a250*/  @!P1 BRA `(.L_x_177) ;  /* 0xfffffffc00ec9947 */ /* 0x004fea000383ffff */
[----:B------:R-:W-:Y:S05]  /*a260*/  BRA `(.L_x_247) ;  /* 0xffffffdc00047947 */ /* 0x000fea000383ffff */
.L_x_183:
[----:B-1234-:R-:W-:-:S04]  /*a270*/  IMAD.U32 R5, RZ, RZ, UR13 ;  /* 0x0000000dff057e24 */ /* 0x01efc8000f8e00ff */
[----:B------:R1:W2:Y:S03]  /*a280*/  SYNCS.PHASECHK.TRANS64.TRYWAIT P1, [R5+URZ+0x60], R4 ;  /* 0x00006004050075a7 */ /* 0x0002a6000802017f */
[----:B--2---:R-:W-:Y:S05]  /*a290*/  @!P1 NANOSLEEP.SYNCS 0x989680 ;  /* 0x009896800000995d */ /* 0x004fea0003900000 */
[----:B------:R-:W2:Y:S02]  /*a2a0*/  @!P1 SYNCS.PHASECHK.TRANS64 P1, [R5+URZ+0x60], R4 ;  /* 0x00006004050095a7 */ /* 0x000ea4000802007f */
[----:B--2---:R-:W-:Y:S05]  /*a2b0*/  @!P1 BRA `(.L_x_183) ;  /* 0xfffffffc00ec9947 */ /* 0x004fea000383ffff */
[----:B------:R-:W-:Y:S05]  /*a2c0*/  BRA `(.L_x_248) ;  /* 0xffffffdc00587947 */ /* 0x000fea000383ffff */
.L_x_189:
[----:B-1234-:R-:W-:-:S04]  /*a2d0*/  IMAD.U32 R5, RZ, RZ, UR13 ;  /* 0x0000000dff057e24 */ /* 0x01efc8000f8e00ff */
[----:B------:R1:W2:Y:S03]  /*a2e0*/  SYNCS.PHASECHK.TRANS64.TRYWAIT P1, [R5+URZ+0x68], R4 ;  /* 0x00006804050075a7 */ /* 0x0002a6000802017f */
[----:B--2---:R-:W-:Y:S05]  /*a2f0*/  @!P1 NANOSLEEP.SYNCS 0x989680 ;  /* 0x009896800000995d */ /* 0x004fea0003900000 */
[----:B------:R-:W2:Y:S02]  /*a300*/  @!P1 SYNCS.PHASECHK.TRANS64 P1, [R5+URZ+0x68], R4 ;  /* 0x00006804050095a7 */ /* 0x000ea4000802007f */
[----:B--2---:R-:W-:Y:S05]  /*a310*/  @!P1 BRA `(.L_x_189) ;  /* 0xfffffffc00ec9947 */ /* 0x004fea000383ffff */
[----:B------:R-:W-:Y:S05]  /*a320*/  BRA `(.L_x_249) ;  /* 0xffffffdc00987947 */ /* 0x000fea000383ffff */
.L_x_195:
[----:B-1234-:R-:W-:-:S04]  /*a330*/  IMAD.U32 R5, RZ, RZ, UR13 ;  /* 0x0000000dff057e24 */ /* 0x01efc8000f8e00ff */
[----:B------:R1:W2:Y:S03]  /*a340*/  SYNCS.PHASECHK.TRANS64.TRYWAIT P1, [R5+URZ+0x70], R4 ;  /* 0x00007004050075a7 */ /* 0x0002a6000802017f */
[----:B--2---:R-:W-:Y:S05]  /*a350*/  @!P1 NANOSLEEP.SYNCS 0x989680 ;  /* 0x009896800000995d */ /* 0x004fea0003900000 */
[----:B------:R-:W2:Y:S02]  /*a360*/  @!P1 SYNCS.PHASECHK.TRANS64 P1, [R5+URZ+0x70], R4 ;  /* 0x00007004050095a7 */ /* 0x000ea4000802007f */
[----:B--2---:R-:W-:Y:S05]  /*a370*/  @!P1 BRA `(.L_x_195) ;  /* 0xfffffffc00ec9947 */ /* 0x004fea000383ffff */
[----:B------:R-:W-:Y:S05]  /*a380*/  BRA `(.L_x_250) ;  /* 0xffffffdc00e07947 */ /* 0x000fea000383ffff */
.L_x_201:
[----:B-1234-:R-:W-:-:S04]  /*a390*/  IMAD.U32 R5, RZ, RZ, UR13 ;  /* 0x0000000dff057e24 */ /* 0x01efc8000f8e00ff */
[----:B------:R1:W2:Y:S03]  /*a3a0*/  SYNCS.PHASECHK.TRANS64.TRYWAIT P1, [R5+URZ+0x78], R4 ;  /* 0x00007804050075a7 */ /* 0x0002a6000802017f */
[----:B--2---:R-:W-:Y:S05]  /*a3b0*/  @!P1 NANOSLEEP.SYNCS 0x989680 ;  /* 0x009896800000995d */ /* 0x004fea0003900000 */
[----:B------:R-:W2:Y:S02]  /*a3c0*/  @!P1 SYNCS.PHASECHK.TRANS64 P1, [R5+URZ+0x78], R4 ;  /* 0x00007804050095a7 */ /* 0x000ea4000802007f */
[----:B--2---:R-:W-:Y:S05]  /*a3d0*/  @!P1 BRA `(.L_x_201) ;  /* 0xfffffffc00ec9947 */ /* 0x004fea000383ffff */
[----:B------:R-:W-:Y:S05]  /*a3e0*/  BRA `(.L_x_251) ;  /* 0xffffffe0001c7947 */ /* 0x000fea000383ffff */
.L_x_211:
[----:B------:R1:W1:Y:S02]  /*a3f0*/  SYNCS.PHASECHK.TRANS64.TRYWAIT P0, [R0+URZ+0x60], R3 ;  /* 0x00006003000075a7 */ /* 0x000264000800017f */
[----:B-1----:R-:W-:Y:S05]  /*a400*/  @!P0 NANOSLEEP.SYNCS 0x989680 ;  /* 0x009896800000895d */ /* 0x002fea0003900000 */
[----:B------:R-:W1:Y:S02]  /*a410*/  @!P0 SYNCS.PHASECHK.TRANS64 P0, [R0+URZ+0x60], R3 ;  /* 0x00006003000085a7 */ /* 0x000e64000800007f */
[----:B-1----:R-:W-:Y:S05]  /*a420*/  @!P0 BRA `(.L_x_211) ;  /* 0xfffffffc00f08947 */ /* 0x002fea000383ffff */
[----:B------:R-:W-:Y:S05]  /*a430*/  BRA `(.L_x_252) ;  /* 0xffffffe8000c7947 */ /* 0x000fea000383ffff */
.L_x_213:
[----:B------:R1:W1:Y:S02]  /*a440*/  SYNCS.PHASECHK.TRANS64.TRYWAIT P0, [R0+URZ+0x68], R3 ;  /* 0x00006803000075a7 */ /* 0x000264000800017f */
[----:B-1----:R-:W-:Y:S05]  /*a450*/  @!P0 NANOSLEEP.SYNCS 0x989680 ;  /* 0x009896800000895d */ /* 0x002fea0003900000 */
[----:B------:R-:W1:Y:S02]  /*a460*/  @!P0 SYNCS.PHASECHK.TRANS64 P0, [R0+URZ+0x68], R3 ;  /* 0x00006803000085a7 */ /* 0x000e64000800007f */
[----:B-1----:R-:W-:Y:S05]  /*a470*/  @!P0 BRA `(.L_x_213) ;  /* 0xfffffffc00f08947 */ /* 0x002fea000383ffff */
[----:B------:R-:W-:Y:S05]  /*a480*/  BRA `(.L_x_253) ;  /* 0xffffffe800087947 */ /* 0x000fea000383ffff */
.L_x_215:
[----:B------:R1:W1:Y:S02]  /*a490*/  SYNCS.PHASECHK.TRANS64.TRYWAIT P0, [R0+URZ+0x70], R3 ;  /* 0x00007003000075a7 */ /* 0x000264000800017f */
[----:B-1----:R-:W-:Y:S05]  /*a4a0*/  @!P0 NANOSLEEP.SYNCS 0x989680 ;  /* 0x009896800000895d */ /* 0x002fea0003900000 */
[----:B------:R-:W1:Y:S02]  /*a4b0*/  @!P0 SYNCS.PHASECHK.TRANS64 P0, [R0+URZ+0x70], R3 ;  /* 0x00007003000085a7 */ /* 0x000e64000800007f */
[----:B-1----:R-:W-:Y:S05]  /*a4c0*/  @!P0 BRA `(.L_x_215) ;  /* 0xfffffffc00f08947 */ /* 0x002fea000383ffff */
[----:B------:R-:W-:Y:S05]  /*a4d0*/  BRA `(.L_x_254) ;  /* 0xffffffe800047947 */ /* 0x000fea000383ffff */
.L_x_219:
[----:B------:R-:W-:Y:S01]  /*a4e0*/  BSSY B1, `(.L_x_255) ;  /* 0x0000006000017945 */ /* 0x000fe20003800000 */
[----:B------:R-:W-:-:S07]  /*a4f0*/  IMAD.MOV.U32 R15, RZ, RZ, -0x1 ;  /* 0xffffffffff0f7424 */ /* 0x000fce00078e00ff */
[----:B------:R-:W-:Y:S05]  /*a500*/  WARPSYNC.COLLECTIVE R15, `(.L_x_256) ;  /* 0x000000000f0c7348 */ /* 0x000fea0003c00000 */
[----:B------:R-:W-:Y:S02]  /*a510*/  ELECT P6, UR62, PT ;  /* 0x00000000003e782f */ /* 0x000fe400038c0000 */
[----:B------:R-:W-:Y:S01]  /*a520*/  MOV R14, UR62 ;  /* 0x0000003e000e7c02 */ /* 0x000fe20008000f00 */
[----:B------:R-:W-:Y:S10]  /*a530*/  ENDCOLLECTIVE ;  /* 0x000000000000791b */ /* 0x000ff40003800000 */
.L_x_256:
[----:B------:R-:W-:Y:S05]  /*a540*/  BSYNC B1 ;  /* 0x0000000000017941 */ /* 0x000fea0003800000 */
.L_x_255:
[----:B------:R-:W-:Y:S05]  /*a550*/  BRA `(.L_x_257) ;  /* 0xffffffe800887947 */ /* 0x000fea000383ffff */
.L_x_222:
[----:B-1----:R1:W2:Y:S02]  /*a560*/  SYNCS.PHASECHK.TRANS64.TRYWAIT P0, [R14+URZ+0x20], R7 ;  /* 0x000020070e0075a7 */ /* 0x0022a4000800017f */
[----:B--2---:R-:W-:Y:S05]  /*a570*/  @!P0 NANOSLEEP.SYNCS 0x989680 ;  /* 0x009896800000895d */ /* 0x004fea0003900000 */
[----:B------:R-:W2:Y:S02]  /*a580*/  @!P0 SYNCS.PHASECHK.TRANS64 P0, [R14+URZ+0x20], R7 ;  /* 0x000020070e0085a7 */ /* 0x000ea4000800007f */
[----:B--2---:R-:W-:Y:S05]  /*a590*/  @!P0 BRA `(.L_x_222) ;  /* 0xfffffffc00f08947 */ /* 0x004fea000383ffff */
[----:B------:R-:W-:Y:S05]  /*a5a0*/  BRA `(.L_x_258) ;  /* 0xffffffe800c07947 */ /* 0x000fea000383ffff */
.L_x_230:
[----:B------:R-:W-:Y:S01]  /*a5b0*/  BSSY B0, `(.L_x_259) ;  /* 0x0000006000007945 */ /* 0x000fe20003800000 */
[----:B------:R-:W-:-:S07]  /*a5c0*/  IMAD.MOV.U32 R15, RZ, RZ, -0x1 ;  /* 0xffffffffff0f7424 */ /* 0x000fce00078e00ff */
[----:B-1----:R-:W-:Y:S05]  /*a5d0*/  WARPSYNC.COLLECTIVE R15, `(.L_x_260) ;  /* 0x000000000f0c7348 */ /* 0x002fea0003c00000 */
[----:B------:R-:W-:Y:S02]  /*a5e0*/  ELECT P6, UR62, PT ;  /* 0x00000000003e782f */ /* 0x000fe400038c0000 */
[----:B------:R-:W-:Y:S01]  /*a5f0*/  MOV R14, UR62 ;  /* 0x0000003e000e7c02 */ /* 0x000fe20008000f00 */
[----:B-1----:R-:W-:Y:S10]  /*a600*/  ENDCOLLECTIVE ;  /* 0x000000000000791b */ /* 0x002ff40003800000 */
.L_x_260:
[----:B------:R-:W-:Y:S05]  /*a610*/  BSYNC B0 ;  /* 0x0000000000007941 */ /* 0x000fea0003800000 */
.L_x_259:
[----:B------:R-:W-:Y:S05]  /*a620*/  BRA `(.L_x_261) ;  /* 0xfffffff400187947 */ /* 0x000fea000383ffff */
.L_x_232:
[----:B--2---:R2:W3:Y:S02]  /*a630*/  SYNCS.PHASECHK.TRANS64.TRYWAIT P0, [R5+URZ], R2 ;  /* 0x00000002050075a7 */ /* 0x0044e4000800017f */
[----:B---3--:R-:W-:Y:S05]  /*a640*/  @!P0 NANOSLEEP.SYNCS 0x989680 ;  /* 0x009896800000895d */ /* 0x008fea0003900000 */
[----:B------:R-:W3:Y:S02]  /*a650*/  @!P0 SYNCS.PHASECHK.TRANS64 P0, [R5+URZ], R2 ;  /* 0x00000002050085a7 */ /* 0x000ee4000800007f */
[----:B---3--:R-:W-:Y:S05]  /*a660*/  @!P0 BRA `(.L_x_232) ;  /* 0xfffffffc00f08947 */ /* 0x008fea000383ffff */
[----:B------:R-:W-:Y:S05]  /*a670*/  BRA `(.L_x_262) ;  /* 0xfffffff400547947 */ /* 0x000fea000383ffff */
.L_x_233:
[----:B--2---:R2:W3:Y:S02]  /*a680*/  SYNCS.PHASECHK.TRANS64.TRYWAIT P0, [R7+URZ], R4 ;  /* 0x00000004070075a7 */ /* 0x0044e4000800017f */
[----:B---3--:R-:W-:Y:S05]  /*a690*/  @!P0 NANOSLEEP.SYNCS 0x989680 ;  /* 0x009896800000895d */ /* 0x008fea0003900000 */
[----:B------:R-:W3:Y:S02]  /*a6a0*/  @!P0 SYNCS.PHASECHK.TRANS64 P0, [R7+URZ], R4 ;  /* 0x00000004070085a7 */ /* 0x000ee4000800007f */
[----:B---3--:R-:W-:Y:S05]  /*a6b0*/  @!P0 BRA `(.L_x_233) ;  /* 0xfffffffc00f08947 */ /* 0x008fea000383ffff */
[----:B------:R-:W-:Y:S05]  /*a6c0*/  BRA `(.L_x_263) ;  /* 0xfffffff400647947 */ /* 0x000fea000383ffff */
.L_x_234:
[----:B--2---:R2:W3:Y:S02]  /*a6d0*/  SYNCS.PHASECHK.TRANS64.TRYWAIT P0, [R6+URZ], R5 ;  /* 0x00000005060075a7 */ /* 0x0044e4000800017f */
[----:B---3--:R-:W-:Y:S05]  /*a6e0*/  @!P0 NANOSLEEP.SYNCS 0x989680 ;  /* 0x009896800000895d */ /* 0x008fea0003900000 */
[----:B------:R-:W3:Y:S02]  /*a6f0*/  @!P0 SYNCS.PHASECHK.TRANS64 P0, [R6+URZ], R5 ;  /* 0x00000005060085a7 */ /* 0x000ee4000800007f */
[----:B---3--:R-:W-:Y:S05]  /*a700*/  @!P0 BRA `(.L_x_234) ;  /* 0xfffffffc00f08947 */ /* 0x008fea000383ffff */
[----:B------:R-:W-:Y:S05]  /*a710*/  BRA `(.L_x_264) ;  /* 0xfffffff4006c7947 */ /* 0x000fea000383ffff */
.L_x_265:
[----:B------:R-:W-:-:S00]  /*a720*/  BRA `(.L_x_265) ;  /* 0xfffffffc00fc7947 */ /* 0x000fc0000383ffff */
[----:B------:R-:W-:-:S00]  /*a730*/  NOP ;  /* 0x0000000000007918 */ /* 0x000fc00000000000 */
        /* <DEDUP_REMOVED lines=12> */
.L_x_266:


//--------------------- .nv.global.init           --------------------------
	.section	.nv.global.init,"aw",@progbits
.nv.global.init:
	.type		$str$22,@object
	.size		$str$22,($str$26 - $str$22)
$str$22:
        /*0000*/ 	.byte	0x6b, 0x5f, 0x74, 0x69, 0x6c, 0x65, 0x5f, 0x63, 0x6f, 0x75, 0x6e, 0x74, 0x20, 0x3e, 0x3d, 0x20
        /*0010*/ 	.byte	0x31, 0x00
	.type		$str$26,@object
	.size		$str$26,($str$27 - $str$26)
$str$26:
        /*0012*/ 	.byte	0x28, 0x61, 0x64, 0x64, 0x72, 0x65, 0x73, 0x73, 0x20, 0x26, 0x20, 0x6d, 0x61, 0x73, 0x6b, 0x29
        /*0022*/ 	.byte	0x20, 0x3d, 0x3d, 0x20, 0x30, 0x00
	.type		$str$27,@object
	.size		$str$27,($str$23 - $str$27)
$str$27:
        /*0028*/ 	.byte	0x2f, 0x74, 0x6d, 0x70, 0x2f, 0x63, 0x75, 0x74, 0x6c, 0x61, 0x73, 0x73, 0x5f, 0x73, 0x77, 0x65
        /*0038*/ 	.byte	0x65, 0x70, 0x5f, 0x73, 0x72, 0x63, 0x2f, 0x69, 0x6e, 0x63, 0x6c, 0x75, 0x64, 0x65, 0x2f, 0x63
        /*0048*/ 	.byte	0x75, 0x74, 0x65, 0x2f, 0x70, 0x6f, 0x69, 0x6e, 0x74, 0x65, 0x72, 0x5f, 0x66, 0x6c, 0x61, 0x67
        /*0058*/ 	.byte	0x67, 0x65, 0x64, 0x2e, 0x68, 0x70, 0x70, 0x00
	.type		$str$23,@object
	.size		$str$23,(__unnamed_2 - $str$23)
$str$23:
        /*0060*/ 	.byte	0x2f, 0x74, 0x6d, 0x70, 0x2f, 0x63, 0x75, 0x74, 0x6c, 0x61, 0x73, 0x73, 0x5f, 0x73, 0x77, 0x65
        /*0070*/ 	.byte	0x65, 0x70, 0x5f, 0x73, 0x72, 0x63, 0x2f, 0x69, 0x6e, 0x63, 0x6c, 0x75, 0x64, 0x65, 0x2f, 0x63
        /*0080*/ 	.byte	0x75, 0x74, 0x6c, 0x61, 0x73, 0x73, 0x2f, 0x67, 0x65, 0x6d, 0x6d, 0x2f, 0x63, 0x6f, 0x6c, 0x6c
        /*0090*/ 	.byte	0x65, 0x63, 0x74, 0x69, 0x76, 0x65, 0x2f, 0x73, 0x6d, 0x39, 0x30, 0x5f, 0x6d, 0x6d, 0x61, 0x5f
        /*00a0*/ 	.byte	0x74, 0x6d, 0x61, 0x5f, 0x67, 0x6d, 0x6d, 0x61, 0x5f, 0x73, 0x73, 0x5f, 0x77, 0x61, 0x72, 0x70
        /*00b0*/ 	.byte	0x73, 0x70, 0x65, 0x63, 0x69, 0x61, 0x6c, 0x69, 0x7a, 0x65, 0x64, 0x2e, 0x68, 0x70, 0x70, 0x00
	.type		__unnamed_2,@object
	.size		__unnamed_2,(__unnamed_1 - __unnamed_2)
__unnamed_2:
        /*00c0*/ 	.byte	0x61, 0x75, 0x74, 0x6f, 0x20, 0x63, 0x75, 0x74, 0x65, 0x3a, 0x3a, 0x61, 0x73, 0x5f, 0x70, 0x6f
        /* <DEDUP_REMOVED lines=27> */
        /*0280*/ 	.byte	0x3c, 0x34, 0x30, 0x39, 0x36, 0x3e, 0x3e, 0x3e, 0x3e, 0x3e, 0x5d, 0x00
	.type		__unnamed_1,@object
	.size		__unnamed_1,(.L_0 - __unnamed_1)
__unnamed_1:
        /* <DEDUP_REMOVED lines=182> */
        /*0dec*/ 	.byte	0x00
.L_0:


//--------------------- .nv.shared._ZN7cutlass13device_kernelINS_4gemm6kernel13GemmUniversalIN4cute5tupleIJiiiiEEENS1_10collective13CollectiveMmaINS1_34MainloopSm90TmaGmmaWarpSpecializedILi4ENS5_IJNS4_1CILi2EEENSA_ILi1EEESC_EEENS1_35KernelTmaWarpSpecializedCooperativeEEENS5_IJNSA_ILi256EEENSA_ILi128EEENSA_ILi64EEEEEENS_10bfloat16_tENS5_IJlSC_lEEESK_SL_NS4_8TiledMMAINS4_8MMA_AtomIJNS4_4SM904GMMA28MMA_64x128x16_F32BF16BF16_SSILNSP_5MajorE0ELSR_0ELNSP_7ScaleInE1ELSS_1EEEEEENS4_6LayoutISD_NS5_IJSC_NSA_ILi0EEESW_EEEEENS5_IJNS4_10UnderscoreESZ_SZ_EEEEENS4_13SM90_TMA_LOADENS4_14ComposedLayoutINS4_7SwizzleILi3ELi4ELi3EEENS4_18smem_ptr_flag_bitsILi16EEENSV_INS5_IJNSA_ILi8EEESI_EEENS5_IJSI_SC_EEEEEEEvNS4_8identityENS4_23SM90_TMA_LOAD_MULTICASTES1C_vS1D_EENS_8epilogue10collective18CollectiveEpilogueINS1G_22Sm90TmaWarpSpecializedILi4ELi2ELi16ELb1ELb0EEEJSJ_NS5_IJSH_NSA_ILi32EEEEEESK_SL_SK_SL_NS1G_6fusion15FusionCallbacksIS1K_NS1N_13LinCombEltActINS1G_6thread4ReLuESK_fSK_fLNS_15FloatRoundStyleE2EEESJ_S1M_JEEES12_NS13_INS14_ILi2ELi4ELi3EEES17_NSV_INS5_IJS18_S1L_EEENS5_IJS1L_SC_EEEEEEENS4_17SM75_U32x4_LDSM_NENS4_14SM90_TMA_STOREES1Z_NS4_17SM90_U32x4_STSM_NENS4_9Copy_AtomIJS22_NS_6half_tEEEEvEEEvvEEEEvNT_6ParamsE --------------------------
	.section	.nv.shared._ZN7cutlass13device_kernelINS_4gemm6kernel13GemmUniversalIN4cute5tupleIJiiiiEEENS1_10collective13CollectiveMmaINS1_34MainloopSm90TmaGmmaWarpSpecializedILi4ENS5_IJNS4_1CILi2EEENSA_ILi1EEESC_EEENS1_35KernelTmaWarpSpecializedCooperativeEEENS5_IJNSA_ILi256EEENSA_ILi128EEENSA_ILi64EEEEEENS_10bfloat16_tENS5_IJlSC_lEEESK_SL_NS4_8TiledMMAINS4_8MMA_AtomIJNS4_4SM904GMMA28MMA_64x128x16_F32BF16BF16_SSILNSP_5MajorE0ELSR_0ELNSP_7ScaleInE1ELSS_1EEEEEENS4_6LayoutISD_NS5_IJSC_NSA_ILi0EEESW_EEEEENS5_IJNS4_10UnderscoreESZ_SZ_EEEEENS4_13SM90_TMA_LOADENS4_14ComposedLayoutINS4_7SwizzleILi3ELi4ELi3EEENS4_18smem_ptr_flag_bitsILi16EEENSV_INS5_IJNSA_ILi8EEESI_EEENS5_IJSI_SC_EEEEEEEvNS4_8identityENS4_23SM90_TMA_LOAD_MULTICASTES1C_vS1D_EENS_8epilogue10collective18CollectiveEpilogueINS1G_22Sm90TmaWarpSpecializedILi4ELi2ELi16ELb1ELb0EEEJSJ_NS5_IJSH_NSA_ILi32EEEEEESK_SL_SK_SL_NS1G_6fusion15FusionCallbacksIS1K_NS1N_13LinCombEltActINS1G_6thread4ReLuESK_fSK_fLNS_15FloatRoundStyleE2EEESJ_S1M_JEEES12_NS13_INS14_ILi2ELi4ELi3EEES17_NSV_INS5_IJS18_S1L_EEENS5_IJS1L_SC_EEEEEEENS4_17SM75_U32x4_LDSM_NENS4_14SM90_TMA_STOREES1Z_NS4_17SM90_U32x4_STSM_NENS4_9Copy_AtomIJS22_NS_6half_tEEEEvEEEvvEEEEvNT_6ParamsE,"aw",@nobits
	.sectionflags	@""
	.align	16
	.zero		1024


//--------------------- .nv.shared.reserved.0     --------------------------
	.section	.nv.shared.reserved.0,"aw",@nobits
	.weak		__nv_reservedSMEM_offset_0_alias
	.size		__nv_reservedSMEM_offset_0_alias, 0, 0
	.other		__nv_reservedSMEM_offset_0_alias,@"STO_CUDA_RESERVED_SHARED STV_DEFAULT"
__nv_reservedSMEM_offset_0_alias:
	.zero		0


//--------------------- .nv.global                --------------------------
	.section	.nv.global,"aw",@nobits
.nv.global:
	.type		_ZN39_INTERNAL_a6841a38_4_k_cu_89f0872a_29714cute1_E,@object
	.size		_ZN39_INTERNAL_a6841a38_4_k_cu_89f0872a_29714cute1_E,(_ZN39_INTERNAL_a6841a38_4_k_cu_89f0872a_29714cuda3std3__45__cpo6cbeginE - _ZN39_INTERNAL_a6841a38_4_k_cu_89f0872a_29714cute1_E)
_ZN39_INTERNAL_a6841a38_4_k_cu_89f0872a_29714cute1_E:
	.zero		1
	.type		_ZN39_INTERNAL_a6841a38_4_k_cu_89f0872a_29714cuda3std3__45__cpo6cbeginE,@object
	.size		_ZN39_INTERNAL_a6841a38_4_k_cu_89f0872a_29714cuda3std3__45__cpo6cbeginE,(_ZN39_INTERNAL_a6841a38_4_k_cu_89f0872a_29714cuda3std3__48in_placeE - _ZN39_INTERNAL_a6841a38_4_k_cu_89f0872a_29714cuda3std3__45__cpo6cbeginE)
_ZN39_INTERNAL_a6841a38_4_k_cu_89f0872a_29714cuda3std3__45__cpo6cbeginE:
	.zero		1
	.type		_ZN39_INTERNAL_a6841a38_4_k_cu_89f0872a_29714cuda3std3__48in_placeE,@object
	.size		_ZN39_INTERNAL_a6841a38_4_k_cu_89f0872a_29714cuda3std3__48in_placeE,(_ZN39_INTERNAL_a6841a38_4_k_cu_89f0872a_29714cuda3std6ranges3__45__cpo9iter_moveE - _ZN39_INTERNAL_a6841a38_4_k_cu_89f0872a_29714cuda3std3__48in_placeE)
_ZN39_INTERNAL_a6841a38_4_k_cu_89f0872a_29714cuda3std3__48in_placeE:
	.zero		1
	.type		_ZN39_INTERNAL_a6841a38_4_k_cu_89f0872a_29714cuda3std6ranges3__45__cpo9iter_moveE,@object
	.size		_ZN39_INTERNAL_a6841a38_4_k_cu_89f0872a_29714cuda3std6ranges3__45__cpo9iter_moveE,(_ZN39_INTERNAL_a6841a38_4_k_cu_89f0872a_29714cuda3std3__45__cpo5beginE - _ZN39_INTERNAL_a6841a38_4_k_cu_89f0872a_29714cuda3std6ranges3__45__cpo9iter_moveE)
_ZN39_INTERNAL_a6841a38_4_k_cu_89f0872a_29714cuda3std6ranges3__45__cpo9iter_moveE:
	.zero		1
	.type		_ZN39_INTERNAL_a6841a38_4_k_cu_89f0872a_29714cuda3std3__45__cpo5beginE,@object
	.size		_ZN39_INTERNAL_a6841a38_4_k_cu_89f0872a_29714cuda3std3__45__cpo5beginE,(_ZN39_INTERNAL_a6841a38_4_k_cu_89f0872a_29714cuda3std3__441_GLOBAL__N__a6841a38_4_k_cu_89f0872a_29716ignoreE - _ZN39_INTERNAL_a6841a38_4_k_cu_89f0872a_29714cuda3std3__45__cpo5beginE)
_ZN39_INTERNAL_a6841a38_4_k_cu_89f0872a_29714cuda3std3__45__cpo5beginE:
	.zero		1
	.type		_ZN39_INTERNAL_a6841a38_4_k_cu_89f0872a_29714cuda3std3__441_GLOBAL__N__a6841a38_4_k_cu_89f0872a_29716ignoreE,@object
	.size		_ZN39_INTERNAL_a6841a38_4_k_cu_89f0872a_29714cuda3std3__441_GLOBAL__N__a6841a38_4_k_cu_89f0872a_29716ignoreE,(_ZN39_INTERNAL_a6841a38_4_k_cu_89f0872a_29714cute7productE - _ZN39_INTERNAL_a6841a38_4_k_cu_89f0872a_29714cuda3std3__441_GLOBAL__N__a6841a38_4_k_cu_89f0872a_29716ignoreE)
_ZN39_INTERNAL_a6841a38_4_k_cu_89f0872a_29714cuda3std3__441_GLOBAL__N__a6841a38_4_k_cu_89f0872a_29716ignoreE:
	.zero		1
	.type		_ZN39_INTERNAL_a6841a38_4_k_cu_89f0872a_29714cute7productE,@object
	.size		_ZN39_INTERNAL_a6841a38_4_k_cu_89f0872a_29714cute7productE,(_ZN39_INTERNAL_a6841a38_4_k_cu_89f0872a_29714cuda3std3__45__cpo3endE - _ZN39_INTERNAL_a6841a38_4_k_cu_89f0872a_29714cute7productE)
_ZN39_INTERNAL_a6841a38_4_k_cu_89f0872a_29714cute7productE:
	.zero		1
	.type		_ZN39_INTERNAL_a6841a38_4_k_cu_89f0872a_29714cuda3std3__45__cpo3endE,@object
	.size		_ZN39_INTERNAL_a6841a38_4_k_cu_89f0872a_29714cuda3std3__45__cpo3endE,(_ZN39_INTERNAL_a6841a38_4_k_cu_89f0872a_29714cuda3std3__419piecewise_constructE - _ZN39_INTERNAL_a6841a38_4_k_cu_89f0872a_29714cuda3std3__45__cpo3endE)
_ZN39_INTERNAL_a6841a38_4_k_cu_89f0872a_29714cuda3std3__45__cpo3endE:
	.zero		1
	.type		_ZN39_INTERNAL_a6841a38_4_k_cu_89f0872a_29714cuda3std3__419piecewise_constructE,@object
	.size		_ZN39_INTERNAL_a6841a38_4_k_cu_89f0872a_29714cuda3std3__419piecewise_constructE,(_ZN39_INTERNAL_a6841a38_4_k_cu_89f0872a_29714cuda3std3__45__cpo4cendE - _ZN39_INTERNAL_a6841a38_4_k_cu_89f0872a_29714cuda3std3__419piecewise_constructE)
_ZN39_INTERNAL_a6841a38_4_k_cu_89f0872a_29714cuda3std3__419piecewise_constructE:
	.zero		1
	.type		_ZN39_INTERNAL_a6841a38_4_k_cu_89f0872a_29714cuda3std3__45__cpo4cendE,@object
	.size		_ZN39_INTERNAL_a6841a38_4_k_cu_89f0872a_29714cuda3std3__45__cpo4cendE,(_ZN39_INTERNAL_a6841a38_4_k_cu_89f0872a_29714cuda3std6ranges3__45__cpo4swapE - _ZN39_INTERNAL_a6841a38_4_k_cu_89f0872a_29714cuda3std3__45__cpo4cendE)
_ZN39_INTERNAL_a6841a38_4_k_cu_89f0872a_29714cuda3std3__45__cpo4cendE:
	.zero		1
	.type		_ZN39_INTERNAL_a6841a38_4_k_cu_89f0872a_29714cuda3std6ranges3__45__cpo4swapE,@object
	.size		_ZN39_INTERNAL_a6841a38_4_k_cu_89f0872a_29714cuda3std6ranges3__45__cpo4swapE,(.L_9 - _ZN39_INTERNAL_a6841a38_4_k_cu_89f0872a_29714cuda3std6ranges3__45__cpo4swapE)
_ZN39_INTERNAL_a6841a38_4_k_cu_89f0872a_29714cuda3std6ranges3__45__cpo4swapE:
	.zero		1
.L_9:


//--------------------- .nv.constant0._ZN7cutlass13device_kernelINS_4gemm6kernel13GemmUniversalIN4cute5tupleIJiiiiEEENS1_10collective13CollectiveMmaINS1_34MainloopSm90TmaGmmaWarpSpecializedILi4ENS5_IJNS4_1CILi2EEENSA_ILi1EEESC_EEENS1_35KernelTmaWarpSpecializedCooperativeEEENS5_IJNSA_ILi256EEENSA_ILi128EEENSA_ILi64EEEEEENS_10bfloat16_tENS5_IJlSC_lEEESK_SL_NS4_8TiledMMAINS4_8MMA_AtomIJNS4_4SM904GMMA28MMA_64x128x16_F32BF16BF16_SSILNSP_5MajorE0ELSR_0ELNSP_7ScaleInE1ELSS_1EEEEEENS4_6LayoutISD_NS5_IJSC_NSA_ILi0EEESW_EEEEENS5_IJNS4_10UnderscoreESZ_SZ_EEEEENS4_13SM90_TMA_LOADENS4_14ComposedLayoutINS4_7SwizzleILi3ELi4ELi3EEENS4_18smem_ptr_flag_bitsILi16EEENSV_INS5_IJNSA_ILi8EEESI_EEENS5_IJSI_SC_EEEEEEEvNS4_8identityENS4_23SM90_TMA_LOAD_MULTICASTES1C_vS1D_EENS_8epilogue10collective18CollectiveEpilogueINS1G_22Sm90TmaWarpSpecializedILi4ELi2ELi16ELb1ELb0EEEJSJ_NS5_IJSH_NSA_ILi32EEEEEESK_SL_SK_SL_NS1G_6fusion15FusionCallbacksIS1K_NS1N_13LinCombEltActINS1G_6thread4ReLuESK_fSK_fLNS_15FloatRoundStyleE2EEESJ_S1M_JEEES12_NS13_INS14_ILi2ELi4ELi3EEES17_NSV_INS5_IJS18_S1L_EEENS5_IJS1L_SC_EEEEEEENS4_17SM75_U32x4_LDSM_NENS4_14SM90_TMA_STOREES1Z_NS4_17SM90_U32x4_STSM_NENS4_9Copy_AtomIJS22_NS_6half_tEEEEvEEEvvEEEEvNT_6ParamsE --------------------------
	.section	.nv.constant0._ZN7cutlass13device_kernelINS_4gemm6kernel13GemmUniversalIN4cute5tupleIJiiiiEEENS1_10collective13CollectiveMmaINS1_34MainloopSm90TmaGmmaWarpSpecializedILi4ENS5_IJNS4_1CILi2EEENSA_ILi1EEESC_EEENS1_35KernelTmaWarpSpecializedCooperativeEEENS5_IJNSA_ILi256EEENSA_ILi128EEENSA_ILi64EEEEEENS_10bfloat16_tENS5_IJlSC_lEEESK_SL_NS4_8TiledMMAINS4_8MMA_AtomIJNS4_4SM904GMMA28MMA_64x128x16_F32BF16BF16_SSILNSP_5MajorE0ELSR_0ELNSP_7ScaleInE1ELSS_1EEEEEENS4_6LayoutISD_NS5_IJSC_NSA_ILi0EEESW_EEEEENS5_IJNS4_10UnderscoreESZ_SZ_EEEEENS4_13SM90_TMA_LOADENS4_14ComposedLayoutINS4_7SwizzleILi3ELi4ELi3EEENS4_18smem_ptr_flag_bitsILi16EEENSV_INS5_IJNSA_ILi8EEESI_EEENS5_IJSI_SC_EEEEEEEvNS4_8identityENS4_23SM90_TMA_LOAD_MULTICASTES1C_vS1D_EENS_8epilogue10collective18CollectiveEpilogueINS1G_22Sm90TmaWarpSpecializedILi4ELi2ELi16ELb1ELb0EEEJSJ_NS5_IJSH_NSA_ILi32EEEEEESK_SL_SK_SL_NS1G_6fusion15FusionCallbacksIS1K_NS1N_13LinCombEltActINS1G_6thread4ReLuESK_fSK_fLNS_15FloatRoundStyleE2EEESJ_S1M_JEEES12_NS13_INS14_ILi2ELi4ELi3EEES17_NSV_INS5_IJS18_S1L_EEENS5_IJS1L_SC_EEEEEEENS4_17SM75_U32x4_LDSM_NENS4_14SM90_TMA_STOREES1Z_NS4_17SM90_U32x4_STSM_NENS4_9Copy_AtomIJS22_NS_6half_tEEEEvEEEvvEEEEvNT_6ParamsE,"a",@progbits
	.sectionflags	@""
	.align	4
.nv.constant0._ZN7cutlass13device_kernelINS_4gemm6kernel13GemmUniversalIN4cute5tupleIJiiiiEEENS1_10collective13CollectiveMmaINS1_34MainloopSm90TmaGmmaWarpSpecializedILi4ENS5_IJNS4_1CILi2EEENSA_ILi1EEESC_EEENS1_35KernelTmaWarpSpecializedCooperativeEEENS5_IJNSA_ILi256EEENSA_ILi128EEENSA_ILi64EEEEEENS_10bfloat16_tENS5_IJlSC_lEEESK_SL_NS4_8TiledMMAINS4_8MMA_AtomIJNS4_4SM904GMMA28MMA_64x128x16_F32BF16BF16_SSILNSP_5MajorE0ELSR_0ELNSP_7ScaleInE1ELSS_1EEEEEENS4_6LayoutISD_NS5_IJSC_NSA_ILi0EEESW_EEEEENS5_IJNS4_10UnderscoreESZ_SZ_EEEEENS4_13SM90_TMA_LOADENS4_14ComposedLayoutINS4_7SwizzleILi3ELi4ELi3EEENS4_18smem_ptr_flag_bitsILi16EEENSV_INS5_IJNSA_ILi8EEESI_EEENS5_IJSI_SC_EEEEEEEvNS4_8identityENS4_23SM90_TMA_LOAD_MULTICASTES1C_vS1D_EENS_8epilogue10collective18CollectiveEpilogueINS1G_22Sm90TmaWarpSpecializedILi4ELi2ELi16ELb1ELb0EEEJSJ_NS5_IJSH_NSA_ILi32EEEEEESK_SL_SK_SL_NS1G_6fusion15FusionCallbacksIS1K_NS1N_13LinCombEltActINS1G_6thread4ReLuESK_fSK_fLNS_15FloatRoundStyleE2EEESJ_S1M_JEEES12_NS13_INS14_ILi2ELi4ELi3EEES17_NSV_INS5_IJS18_S1L_EEENS5_IJS1L_SC_EEEEEEENS4_17SM75_U32x4_LDSM_NENS4_14SM90_TMA_STOREES1Z_NS4_17SM90_U32x4_STSM_NENS4_9Copy_AtomIJS22_NS_6half_tEEEEvEEEvvEEEEvNT_6ParamsE:
	.zero		2432


//--------------------- SYMBOLS --------------------------

	.type		.nv.reservedSmem.offset0,@object
	.size		.nv.reservedSmem.offset0,0x4
	.type		__assertfail,@function
